	.target	sm_100a

	.elftype	@"ET_EXEC"


//--------------------- .note.nv.tkinfo           --------------------------
	.section	.note.nv.tkinfo,"",@"SHT_NOTE"
	.sectionflags	@"SHF_NOTE_NV_TKINFO"
	.tkinfo
        /*0018*/ 	.word	0x00000002
        /*0030*/ 	.string	""
        /*0030*/ 	.string	"ptxas"
        /*0030*/ 	.string	"Cuda compilation tools, release 13.0, V13.0.88"
        /*0030*/ 	.string	"Build cuda_13.0.r13.0/compiler.36424714_0"
        /*0030*/ 	.string	"-arch sm_100a -m 64 "



//--------------------- .note.nv.cuinfo           --------------------------
	.section	.note.nv.cuinfo,"",@"SHT_NOTE"
	.sectionflags	@"SHF_NOTE_NV_CUINFO"
        /*0018*/ 	.short	0x0002
        /*001a*/ 	.short	0x0064
        /*001c*/ 	.short	0x0082
	.zero		2


//--------------------- .nv.info                  --------------------------
	.section	.nv.info,"",@"SHT_CUDA_INFO"
	.align	4


	//----- nvinfo : EIATTR_REGCOUNT
	.align		4
        /*0000*/ 	.byte	0x04, 0x2f
        /*0002*/ 	.short	(.L_19 - .L_18)
	.align		4
.L_18:
        /*0004*/ 	.word	index@(_ZN7cutlass13device_kernelINS_4gemm6kernel13GemmUniversalIN4cute5tupleIJiiiiEEENS1_10collective13CollectiveMmaINS1_35MainloopSm100TmaUmmaWarpSpecializedILi12ELi2ELi4ENS5_IJNS4_1CILi4EEENSA_ILi1EEESC_EEEEENS5_IJNSA_ILi128EEESF_NSA_ILi32EEEEEEfNS5_IJlSC_lEEEfSI_NS4_8TiledMMAINS4_8MMA_AtomIJNS4_23SM100_MMA_TF32_2x1SM_SSINS_10tfloat32_tESM_fLi128ELi128ELNS4_4UMMA5MajorE0ELSO_0ELNSN_7ScaleInE0ELSP_0EEEEEENS4_6LayoutINS5_IJSC_SC_SC_EEENS5_IJNSA_ILi0EEESU_SU_EEEEENS5_IJNS4_10UnderscoreESX_SX_EEEEENS4_18SM100_TMA_2SM_LOADENS4_14ComposedLayoutINS4_7SwizzleILi3ELi4ELi3EEENS4_18smem_ptr_flag_bitsILi32EEENSS_INS5_IJNSA_ILi8EEESG_EEENS5_IJSG_SC_EEEEEEEvNS4_8identityENS4_28SM100_TMA_2SM_LOAD_MULTICASTES1A_vS1B_EENS_8epilogue10collective18CollectiveEpilogueINS1E_23Sm100TmaWarpSpecializedILi4ELi2ELi16ELb1ELb0EEEJNS5_IJNSA_ILi64EEESF_SG_EEENS5_IJNSS_IS1J_SC_EENSS_INS5_IJNSA_ILi16EEENSA_ILi2EEEEEENS5_IJSC_S1J_EEEEEEEEfSI_fSI_NS1E_6fusion15FusionCallbacksIS1I_NS1S_17LinearCombinationIffffLNS_15FloatRoundStyleE2EEES1K_S1R_JEEENS4_5SM1004TMEM4LOAD26SM100_TMEM_LOAD_32dp32b16xENS4_13SM90_TMA_LOADENS11_INS12_ILi2ELi4ELi3EEES15_NSS_INS5_IJS16_S1M_EEENS5_IJS1M_SC_EEEEEEENS4_39AutoVectorizingCopyWithAssumedAlignmentILi128EEENS4_14SM90_TMA_STOREES27_S29_S29_EEEvvEEEEvNT_6ParamsE)
        /*0008*/ 	.word	0x0000004c


	//----- nvinfo : EIATTR_FRAME_SIZE
	.align		4
.L_19:
        /*000c*/ 	.byte	0x04, 0x11
        /*000e*/ 	.short	(.L_21 - .L_20)
	.align		4
.L_20:
        /*0010*/ 	.word	index@($__internal_2_$__cuda_sm10x_tcgen05_guardrail_trap_unallocated_columns_being_dealloced)
        /*0014*/ 	.word	0x00000000


	//----- nvinfo : EIATTR_FRAME_SIZE
	.align		4
.L_21:
        /*0018*/ 	.byte	0x04, 0x11
        /*001a*/ 	.short	(.L_23 - .L_22)
	.align		4
.L_22:
        /*001c*/ 	.word	index@($__internal_1_$__cuda_sm10x_tcgen05_guardrail_trap_phase_invalid_during_alloc)
        /*0020*/ 	.word	0x00000000


	//----- nvinfo : EIATTR_FRAME_SIZE
	.align		4
.L_23:
        /*0024*/ 	.byte	0x04, 0x11
        /*0026*/ 	.short	(.L_25 - .L_24)
	.align		4
.L_24:
        /*0028*/ 	.word	index@($__internal_0_$__cuda_sm10x_tcgen05_guardrail_trap_col_being_dealloced_not_returned_by_alloc)
        /*002c*/ 	.word	0x00000000


	//----- nvinfo : EIATTR_FRAME_SIZE
	.align		4
.L_25:
        /*0030*/ 	.byte	0x04, 0x11
        /*0032*/ 	.short	(.L_27 - .L_26)
	.align		4
.L_26:
        /*0034*/ 	.word	index@(_ZN7cutlass13device_kernelINS_4gemm6kernel13GemmUniversalIN4cute5tupleIJiiiiEEENS1_10collective13CollectiveMmaINS1_35MainloopSm100TmaUmmaWarpSpecializedILi12ELi2ELi4ENS5_IJNS4_1CILi4EEENSA_ILi1EEESC_EEEEENS5_IJNSA_ILi128EEESF_NSA_ILi32EEEEEEfNS5_IJlSC_lEEEfSI_NS4_8TiledMMAINS4_8MMA_AtomIJNS4_23SM100_MMA_TF32_2x1SM_SSINS_10tfloat32_tESM_fLi128ELi128ELNS4_4UMMA5MajorE0ELSO_0ELNSN_7ScaleInE0ELSP_0EEEEEENS4_6LayoutINS5_IJSC_SC_SC_EEENS5_IJNSA_ILi0EEESU_SU_EEEEENS5_IJNS4_10UnderscoreESX_SX_EEEEENS4_18SM100_TMA_2SM_LOADENS4_14ComposedLayoutINS4_7SwizzleILi3ELi4ELi3EEENS4_18smem_ptr_flag_bitsILi32EEENSS_INS5_IJNSA_ILi8EEESG_EEENS5_IJSG_SC_EEEEEEEvNS4_8identityENS4_28SM100_TMA_2SM_LOAD_MULTICASTES1A_vS1B_EENS_8epilogue10collective18CollectiveEpilogueINS1E_23Sm100TmaWarpSpecializedILi4ELi2ELi16ELb1ELb0EEEJNS5_IJNSA_ILi64EEESF_SG_EEENS5_IJNSS_IS1J_SC_EENSS_INS5_IJNSA_ILi16EEENSA_ILi2EEEEEENS5_IJSC_S1J_EEEEEEEEfSI_fSI_NS1E_6fusion15FusionCallbacksIS1I_NS1S_17LinearCombinationIffffLNS_15FloatRoundStyleE2EEES1K_S1R_JEEENS4_5SM1004TMEM4LOAD26SM100_TMEM_LOAD_32dp32b16xENS4_13SM90_TMA_LOADENS11_INS12_ILi2ELi4ELi3EEES15_NSS_INS5_IJS16_S1M_EEENS5_IJS1M_SC_EEEEEEENS4_39AutoVectorizingCopyWithAssumedAlignmentILi128EEENS4_14SM90_TMA_STOREES27_S29_S29_EEEvvEEEEvNT_6ParamsE)
        /*0038*/ 	.word	0x00000000


	//----- nvinfo : EIATTR_MIN_STACK_SIZE
	.align		4
.L_27:
        /*003c*/ 	.byte	0x04, 0x12
        /*003e*/ 	.short	(.L_29 - .L_28)
	.align		4
.L_28:
        /*0040*/ 	.word	index@(_ZN7cutlass13device_kernelINS_4gemm6kernel13GemmUniversalIN4cute5tupleIJiiiiEEENS1_10collective13CollectiveMmaINS1_35MainloopSm100TmaUmmaWarpSpecializedILi12ELi2ELi4ENS5_IJNS4_1CILi4EEENSA_ILi1EEESC_EEEEENS5_IJNSA_ILi128EEESF_NSA_ILi32EEEEEEfNS5_IJlSC_lEEEfSI_NS4_8TiledMMAINS4_8MMA_AtomIJNS4_23SM100_MMA_TF32_2x1SM_SSINS_10tfloat32_tESM_fLi128ELi128ELNS4_4UMMA5MajorE0ELSO_0ELNSN_7ScaleInE0ELSP_0EEEEEENS4_6LayoutINS5_IJSC_SC_SC_EEENS5_IJNSA_ILi0EEESU_SU_EEEEENS5_IJNS4_10UnderscoreESX_SX_EEEEENS4_18SM100_TMA_2SM_LOADENS4_14ComposedLayoutINS4_7SwizzleILi3ELi4ELi3EEENS4_18smem_ptr_flag_bitsILi32EEENSS_INS5_IJNSA_ILi8EEESG_EEENS5_IJSG_SC_EEEEEEEvNS4_8identityENS4_28SM100_TMA_2SM_LOAD_MULTICASTES1A_vS1B_EENS_8epilogue10collective18CollectiveEpilogueINS1E_23Sm100TmaWarpSpecializedILi4ELi2ELi16ELb1ELb0EEEJNS5_IJNSA_ILi64EEESF_SG_EEENS5_IJNSS_IS1J_SC_EENSS_INS5_IJNSA_ILi16EEENSA_ILi2EEEEEENS5_IJSC_S1J_EEEEEEEEfSI_fSI_NS1E_6fusion15FusionCallbacksIS1I_NS1S_17LinearCombinationIffffLNS_15FloatRoundStyleE2EEES1K_S1R_JEEENS4_5SM1004TMEM4LOAD26SM100_TMEM_LOAD_32dp32b16xENS4_13SM90_TMA_LOADENS11_INS12_ILi2ELi4ELi3EEES15_NSS_INS5_IJS16_S1M_EEENS5_IJS1M_SC_EEEEEEENS4_39AutoVectorizingCopyWithAssumedAlignmentILi128EEENS4_14SM90_TMA_STOREES27_S29_S29_EEEvvEEEEvNT_6ParamsE)
        /*0044*/ 	.word	0x00000000
.L_29:


//--------------------- .nv.compat                --------------------------
	.section	.nv.compat,"",@"SHT_CUDA_COMPAT_INFO"
	.align	4
        /*0000*/ 	.byte	0x02, 0x09, 0x01, 0x00, 0x02, 0x02, 0x02, 0x00, 0x02, 0x05, 0x05, 0x00, 0x03, 0x07, 0x01, 0x01
        /*0010*/ 	.byte	0x02, 0x03, 0x01, 0x00, 0x02, 0x06, 0x01, 0x00, 0x04, 0x0b, 0x08, 0x00, 0x09, 0x00, 0x00, 0x00
        /*0020*/ 	.byte	0x00, 0x00, 0x00, 0x00


//--------------------- .nv.info._ZN7cutlass13device_kernelINS_4gemm6kernel13GemmUniversalIN4cute5tupleIJiiiiEEENS1_10collective13CollectiveMmaINS1_35MainloopSm100TmaUmmaWarpSpecializedILi12ELi2ELi4ENS5_IJNS4_1CILi4EEENSA_ILi1EEESC_EEEEENS5_IJNSA_ILi128EEESF_NSA_ILi32EEEEEEfNS5_IJlSC_lEEEfSI_NS4_8TiledMMAINS4_8MMA_AtomIJNS4_23SM100_MMA_TF32_2x1SM_SSINS_10tfloat32_tESM_fLi128ELi128ELNS4_4UMMA5MajorE0ELSO_0ELNSN_7ScaleInE0ELSP_0EEEEEENS4_6LayoutINS5_IJSC_SC_SC_EEENS5_IJNSA_ILi0EEESU_SU_EEEEENS5_IJNS4_10UnderscoreESX_SX_EEEEENS4_18SM100_TMA_2SM_LOADENS4_14ComposedLayoutINS4_7SwizzleILi3ELi4ELi3EEENS4_18smem_ptr_flag_bitsILi32EEENSS_INS5_IJNSA_ILi8EEESG_EEENS5_IJSG_SC_EEEEEEEvNS4_8identityENS4_28SM100_TMA_2SM_LOAD_MULTICASTES1A_vS1B_EENS_8epilogue10collective18CollectiveEpilogueINS1E_23Sm100TmaWarpSpecializedILi4ELi2ELi16ELb1ELb0EEEJNS5_IJNSA_ILi64EEESF_SG_EEENS5_IJNSS_IS1J_SC_EENSS_INS5_IJNSA_ILi16EEENSA_ILi2EEEEEENS5_IJSC_S1J_EEEEEEEEfSI_fSI_NS1E_6fusion15FusionCallbacksIS1I_NS1S_17LinearCombinationIffffLNS_15FloatRoundStyleE2EEES1K_S1R_JEEENS4_5SM1004TMEM4LOAD26SM100_TMEM_LOAD_32dp32b16xENS4_13SM90_TMA_LOADENS11_INS12_ILi2ELi4ELi3EEES15_NSS_INS5_IJS16_S1M_EEENS5_IJS1M_SC_EEEEEEENS4_39AutoVectorizingCopyWithAssumedAlignmentILi128EEENS4_14SM90_TMA_STOREES27_S29_S29_EEEvvEEEEvNT_6ParamsE --------------------------
	.section	.nv.info._ZN7cutlass13device_kernelINS_4gemm6kernel13GemmUniversalIN4cute5tupleIJiiiiEEENS1_10collective13CollectiveMmaINS1_35MainloopSm100TmaUmmaWarpSpecializedILi12ELi2ELi4ENS5_IJNS4_1CILi4EEENSA_ILi1EEESC_EEEEENS5_IJNSA_ILi128EEESF_NSA_ILi32EEEEEEfNS5_IJlSC_lEEEfSI_NS4_8TiledMMAINS4_8MMA_AtomIJNS4_23SM100_MMA_TF32_2x1SM_SSINS_10tfloat32_tESM_fLi128ELi128ELNS4_4UMMA5MajorE0ELSO_0ELNSN_7ScaleInE0ELSP_0EEEEEENS4_6LayoutINS5_IJSC_SC_SC_EEENS5_IJNSA_ILi0EEESU_SU_EEEEENS5_IJNS4_10UnderscoreESX_SX_EEEEENS4_18SM100_TMA_2SM_LOADENS4_14ComposedLayoutINS4_7SwizzleILi3ELi4ELi3EEENS4_18smem_ptr_flag_bitsILi32EEENSS_INS5_IJNSA_ILi8EEESG_EEENS5_IJSG_SC_EEEEEEEvNS4_8identityENS4_28SM100_TMA_2SM_LOAD_MULTICASTES1A_vS1B_EENS_8epilogue10collective18CollectiveEpilogueINS1E_23Sm100TmaWarpSpecializedILi4ELi2ELi16ELb1ELb0EEEJNS5_IJNSA_ILi64EEESF_SG_EEENS5_IJNSS_IS1J_SC_EENSS_INS5_IJNSA_ILi16EEENSA_ILi2EEEEEENS5_IJSC_S1J_EEEEEEEEfSI_fSI_NS1E_6fusion15FusionCallbacksIS1I_NS1S_17LinearCombinationIffffLNS_15FloatRoundStyleE2EEES1K_S1R_JEEENS4_5SM1004TMEM4LOAD26SM100_TMEM_LOAD_32dp32b16xENS4_13SM90_TMA_LOADENS11_INS12_ILi2ELi4ELi3EEES15_NSS_INS5_IJS16_S1M_EEENS5_IJS1M_SC_EEEEEEENS4_39AutoVectorizingCopyWithAssumedAlignmentILi128EEENS4_14SM90_TMA_STOREES27_S29_S29_EEEvvEEEEvNT_6ParamsE,"",@"SHT_CUDA_INFO"
	.sectionflags	@""
	.align	4


	//----- nvinfo : EIATTR_CUDA_API_VERSION
	.align		4
        /*0000*/ 	.byte	0x04, 0x37
        /*0002*/ 	.short	(.L_31 - .L_30)
.L_30:
        /*0004*/ 	.word	0x00000082


	//----- nvinfo : EIATTR_KPARAM_INFO
	.align		4
.L_31:
        /*0008*/ 	.byte	0x04, 0x17
        /*000a*/ 	.short	(.L_33 - .L_32)
.L_32:
        /*000c*/ 	.word	0x00000000
        /*0010*/ 	.short	0x0000
        /*0012*/ 	.short	0x0000
        /*0014*/ 	.byte	0x00, 0xf0, 0x01, 0x20


	//----- nvinfo : EIATTR_AT_ENTRY_FRAGMENTS
	.align		4
.L_33:
        /*0018*/ 	.byte	0x04, 0x4f
        /*001a*/ 	.short	(.L_35 - .L_34)


	//   ....[0]....
.L_34:
        /*001c*/ 	.word	0x00000007


	//----- nvinfo : EIATTR_RESERVED_SMEM_USED
	.align		4
.L_35:
        /*0020*/ 	.byte	0x01, 0x41
	.zero		2


	//----- nvinfo : EIATTR_SPARSE_MMA_MASK
	.align		4
        /*0024*/ 	.byte	0x03, 0x50
        /*0026*/ 	.short	0x0000


	//----- nvinfo : EIATTR_TCGEN05_2CTA_USED
	.align		4
        /*0028*/ 	.byte	0x01, 0x52
	.zero		2


	//----- nvinfo : EIATTR_MAXREG_COUNT
	.align		4
        /*002c*/ 	.byte	0x03, 0x1b
        /*002e*/ 	.short	0x00ff


	//----- nvinfo : EIATTR_NUM_BARRIERS
	.align		4
        /*0030*/ 	.byte	0x02, 0x4c
        /*0032*/ 	.byte	0x07
	.zero		1


	//----- nvinfo : EIATTR_EXTERNS
	.align		4
        /*0034*/ 	.byte	0x04, 0x0f
        /*0036*/ 	.short	(.L_37 - .L_36)


	//   ....[0]....
	.align		4
.L_36:
        /*0038*/ 	.word	index@(__assertfail)


	//----- nvinfo : EIATTR_MERCURY_ISA_VERSION
	.align		4
.L_37:
        /*003c*/ 	.byte	0x03, 0x5f
        /*003e*/ 	.short	0x0101


	//----- nvinfo : EIATTR_INT_WARP_WIDE_INSTR_OFFSETS
	.align		4
        /*0040*/ 	.byte	0x04, 0x31
        /*0042*/ 	.short	(.L_39 - .L_38)


	//   ....[0]....
.L_38:
        /*0044*/ 	.word	0x00000ea0


	//   ....[1]....
        /*0048*/ 	.word	0x00000f40


	//   ....[2]....
        /*004c*/ 	.word	0x00004840


	//   ....[3]....
        /*0050*/ 	.word	0x00004870


	//   ....[4]....
        /*0054*/ 	.word	0x00004890


	//   ....[5]....
        /*0058*/ 	.word	0x00005450


	//   ....[6]....
        /*005c*/ 	.word	0x000054f0


	//   ....[7]....
        /*0060*/ 	.word	0x000055a0


	//   ....[8]....
        /*0064*/ 	.word	0x00005620


	//   ....[9]....
        /*0068*/ 	.word	0x000056d0


	//   ....[10]....
        /*006c*/ 	.word	0x00005780


	//   ....[11]....
        /*0070*/ 	.word	0x00005800


	//   ....[12]....
        /*0074*/ 	.word	0x000058c0


	//   ....[13]....
        /*0078*/ 	.word	0x00005980


	//   ....[14]....
        /*007c*/ 	.word	0x00005a30


	//   ....[15]....
        /*0080*/ 	.word	0x00005b20


	//   ....[16]....
        /*0084*/ 	.word	0x00005c00


	//----- nvinfo : EIATTR_COOP_GROUP_MASK_REGIDS
	.align		4
.L_39:
        /*0088*/ 	.byte	0x04, 0x29
        /*008a*/ 	.short	(.L_41 - .L_40)


	//   ....[0]....
.L_40:
        /*008c*/ 	.word	0xffffffff


	//   ....[1]....
        /*0090*/ 	.word	0xffffffff


	//   ....[2]....
        /*0094*/ 	.word	0xffffffff


	//   ....[3]....
        /*0098*/ 	.word	0xffffffff


	//   ....[4]....
        /*009c*/ 	.word	0xffffffff


	//   ....[5]....
        /*00a0*/ 	.word	0xffffffff


	//   ....[6]....
        /*00a4*/ 	.word	0xffffffff


	//   ....[7]....
        /*00a8*/ 	.word	0xffffffff


	//   ....[8]....
        /*00ac*/ 	.word	0xffffffff


	//   ....[9]....
        /*00b0*/ 	.word	0xffffffff


	//   ....[10]....
        /*00b4*/ 	.word	0xffffffff


	//   ....[11]....
        /*00b8*/ 	.word	0xffffffff


	//   ....[12]....
        /*00bc*/ 	.word	0xffffffff


	//   ....[13]....
        /*00c0*/ 	.word	0xffffffff


	//----- nvinfo : EIATTR_COOP_GROUP_INSTR_OFFSETS
	.align		4
.L_41:
        /*00c4*/ 	.byte	0x04, 0x28
        /*00c6*/ 	.short	(.L_43 - .L_42)


	//   ....[0]....
.L_42:
        /*00c8*/ 	.word	0x000000b0


	//   ....[1]....
        /*00cc*/ 	.word	0x00000520


	//   ....[2]....
        /*00d0*/ 	.word	0x00000810


	//   ....[3]....
        /*00d4*/ 	.word	0x000009a0


	//   ....[4]....
        /*00d8*/ 	.word	0x00000a90


	//   ....[5]....
        /*00dc*/ 	.word	0x00000bf0


	//   ....[6]....
        /*00e0*/ 	.word	0x00000d80


	//   ....[7]....
        /*00e4*/ 	.word	0x00000fc0


	//   ....[8]....
        /*00e8*/ 	.word	0x000022f0


	//   ....[9]....
        /*00ec*/ 	.word	0x00003620


	//   ....[10]....
        /*00f0*/ 	.word	0x00003af0


	//   ....[11]....
        /*00f4*/ 	.word	0x00003b20


	//   ....[12]....
        /*00f8*/ 	.word	0x00004740


	//   ....[13]....
        /*00fc*/ 	.word	0x00004950


	//----- nvinfo : EIATTR_VRC_CTA_INIT_COUNT
	.align		4
.L_43:
        /*0100*/ 	.byte	0x02, 0x4a
        /*0102*/ 	.byte	0x80
	.zero		1


	//----- nvinfo : EIATTR_SYSCALL_OFFSETS
	.align		4
        /*0104*/ 	.byte	0x04, 0x46
        /*0106*/ 	.short	(.L_45 - .L_44)


	//   ....[0]....
.L_44:
        /*0108*/ 	.word	0x000067c0


	//   ....[1]....
        /*010c*/ 	.word	0x000068b0


	//   ....[2]....
        /*0110*/ 	.word	0x00007080


	//   ....[3]....
        /*0114*/ 	.word	0x00007850


	//   ....[4]....
        /*0118*/ 	.word	0x00008000


	//   ....[5]....
        /*011c*/ 	.word	0x000087b0


	//----- nvinfo : EIATTR_MBARRIER_INSTR_OFFSETS
	.align		4
.L_45:
        /*0120*/ 	.byte	0x04, 0x39
        /*0122*/ 	.short	(.L_47 - .L_46)


	//   ....[0]....
.L_46:
        /*0124*/ 	.word	0x00000670
        /*0128*/ 	.word	0x000000ff
        /*012c*/ 	.word	0x00000000
        /*0130*/ 	.short	0x0100
        /*0132*/ 	.byte	0x04
	.zero		1


	//   ....[1]....
        /*0134*/ 	.word	0x00000680
        /*0138*/ 	.word	0x000000ff
        /*013c*/ 	.word	0x00000060
        /*0140*/ 	.short	0x0100
        /*0142*/ 	.byte	0x04
	.zero		1


	//   ....[2]....
        /*0144*/ 	.word	0x00000690
        /*0148*/ 	.word	0x000000ff
        /*014c*/ 	.word	0x00000008
        /*0150*/ 	.short	0x0100
        /*0152*/ 	.byte	0x04
	.zero		1


	//   ....[3]....
        /*0154*/ 	.word	0x000006a0
        /*0158*/ 	.word	0x000000ff
        /*015c*/ 	.word	0x00000068
        /*0160*/ 	.short	0x0100
        /*0162*/ 	.byte	0x04
	.zero		1


	//   ....[4]....
        /*0164*/ 	.word	0x000006b0
        /*0168*/ 	.word	0x000000ff
        /*016c*/ 	.word	0x00000010
        /*0170*/ 	.short	0x0100
        /*0172*/ 	.byte	0x04
	.zero		1


	//   ....[5]....
        /*0174*/ 	.word	0x000006c0
        /*0178*/ 	.word	0x000000ff
        /*017c*/ 	.word	0x00000070
        /*0180*/ 	.short	0x0100
        /*0182*/ 	.byte	0x04
	.zero		1


	//   ....[6]....
        /*0184*/ 	.word	0x000006d0
        /*0188*/ 	.word	0x000000ff
        /*018c*/ 	.word	0x00000018
        /*0190*/ 	.short	0x0100
        /*0192*/ 	.byte	0x04
	.zero		1


	//   ....[7]....
        /*0194*/ 	.word	0x000006e0
        /*0198*/ 	.word	0x000000ff
        /*019c*/ 	.word	0x00000078
        /*01a0*/ 	.short	0x0100
        /*01a2*/ 	.byte	0x04
	.zero		1


	//   ....[8]....
        /*01a4*/ 	.word	0x000006f0
        /*01a8*/ 	.word	0x000000ff
        /*01ac*/ 	.word	0x00000020
        /*01b0*/ 	.short	0x0100
        /*01b2*/ 	.byte	0x04
	.zero		1


	//   ....[9]....
        /*01b4*/ 	.word	0x00000700
        /*01b8*/ 	.word	0x000000ff
        /*01bc*/ 	.word	0x00000080
        /*01c0*/ 	.short	0x0100
        /*01c2*/ 	.byte	0x04
	.zero		1


	//   ....[10]....
        /*01c4*/ 	.word	0x00000710
        /*01c8*/ 	.word	0x000000ff
        /*01cc*/ 	.word	0x00000028
        /*01d0*/ 	.short	0x0100
        /*01d2*/ 	.byte	0x04
	.zero		1


	//   ....[11]....
        /*01d4*/ 	.word	0x00000720
        /*01d8*/ 	.word	0x000000ff
        /*01dc*/ 	.word	0x00000088
        /*01e0*/ 	.short	0x0100
        /*01e2*/ 	.byte	0x04
	.zero		1


	//   ....[12]....
        /*01e4*/ 	.word	0x00000730
        /*01e8*/ 	.word	0x000000ff
        /*01ec*/ 	.word	0x00000030
        /*01f0*/ 	.short	0x0100
        /*01f2*/ 	.byte	0x04
	.zero		1


	//   ....[13]....
        /*01f4*/ 	.word	0x00000740
        /*01f8*/ 	.word	0x000000ff
        /*01fc*/ 	.word	0x00000090
        /*0200*/ 	.short	0x0100
        /*0202*/ 	.byte	0x04
	.zero		1


	//   ....[14]....
        /*0204*/ 	.word	0x00000750
        /*0208*/ 	.word	0x000000ff
        /*020c*/ 	.word	0x00000038
        /*0210*/ 	.short	0x0100
        /*0212*/ 	.byte	0x04
	.zero		1


	//   ....[15]....
        /*0214*/ 	.word	0x00000760
        /*0218*/ 	.word	0x000000ff
        /*021c*/ 	.word	0x00000098
        /*0220*/ 	.short	0x0100
        /*0222*/ 	.byte	0x04
	.zero		1


	//   ....[16]....
        /*0224*/ 	.word	0x00000770
        /*0228*/ 	.word	0x000000ff
        /*022c*/ 	.word	0x00000040
        /*0230*/ 	.short	0x0100
        /*0232*/ 	.byte	0x04
	.zero		1


	//   ....[17]....
        /*0234*/ 	.word	0x00000780
        /*0238*/ 	.word	0x000000ff
        /*023c*/ 	.word	0x000000a0
        /*0240*/ 	.short	0x0100
        /*0242*/ 	.byte	0x04
	.zero		1


	//   ....[18]....
        /*0244*/ 	.word	0x00000790
        /*0248*/ 	.word	0x000000ff
        /*024c*/ 	.word	0x00000048
        /*0250*/ 	.short	0x0100
        /*0252*/ 	.byte	0x04
	.zero		1


	//   ....[19]....
        /*0254*/ 	.word	0x000007a0
        /*0258*/ 	.word	0x000000ff
        /*025c*/ 	.word	0x000000a8
        /*0260*/ 	.short	0x0100
        /*0262*/ 	.byte	0x04
	.zero		1


	//   ....[20]....
        /*0264*/ 	.word	0x000007b0
        /*0268*/ 	.word	0x000000ff
        /*026c*/ 	.word	0x00000050
        /*0270*/ 	.short	0x0100
        /*0272*/ 	.byte	0x04
	.zero		1


	//   ....[21]....
        /*0274*/ 	.word	0x000007c0
        /*0278*/ 	.word	0x000000ff
        /*027c*/ 	.word	0x000000b0
        /*0280*/ 	.short	0x0100
        /*0282*/ 	.byte	0x04
	.zero		1


	//   ....[22]....
        /*0284*/ 	.word	0x000007d0
        /*0288*/ 	.word	0x000000ff
        /*028c*/ 	.word	0x00000058
        /*0290*/ 	.short	0x0100
        /*0292*/ 	.byte	0x04
	.zero		1


	//   ....[23]....
        /*0294*/ 	.word	0x000007e0
        /*0298*/ 	.word	0x000000ff
        /*029c*/ 	.word	0x000000b8
        /*02a0*/ 	.short	0x0100
        /*02a2*/ 	.byte	0x04
	.zero		1


	//   ....[24]....
        /*02a4*/ 	.word	0x00000910
        /*02a8*/ 	.word	0x000000ff
        /*02ac*/ 	.word	0x000000c0
        /*02b0*/ 	.short	0x0100
        /*02b2*/ 	.byte	0x04
	.zero		1


	//   ....[25]....
        /*02b4*/ 	.word	0x00000920
        /*02b8*/ 	.word	0x000000ff
        /*02bc*/ 	.word	0x000000e0
        /*02c0*/ 	.short	0x0100
        /*02c2*/ 	.byte	0x04
	.zero		1


	//   ....[26]....
        /*02c4*/ 	.word	0x00000930
        /*02c8*/ 	.word	0x000000ff
        /*02cc*/ 	.word	0x000000c8
        /*02d0*/ 	.short	0x0100
        /*02d2*/ 	.byte	0x04
	.zero		1


	//   ....[27]....
        /*02d4*/ 	.word	0x00000940
        /*02d8*/ 	.word	0x000000ff
        /*02dc*/ 	.word	0x000000e8
        /*02e0*/ 	.short	0x0100
        /*02e2*/ 	.byte	0x04
	.zero		1


	//   ....[28]....
        /*02e4*/ 	.word	0x00000950
        /*02e8*/ 	.word	0x000000ff
        /*02ec*/ 	.word	0x000000d0
        /*02f0*/ 	.short	0x0100
        /*02f2*/ 	.byte	0x04
	.zero		1


	//   ....[29]....
        /*02f4*/ 	.word	0x00000960
        /*02f8*/ 	.word	0x000000ff
        /*02fc*/ 	.word	0x000000f0
        /*0300*/ 	.short	0x0100
        /*0302*/ 	.byte	0x04
	.zero		1


	//   ....[30]....
        /*0304*/ 	.word	0x00000970
        /*0308*/ 	.word	0x000000ff
        /*030c*/ 	.word	0x000000d8
        /*0310*/ 	.short	0x0100
        /*0312*/ 	.byte	0x04
	.zero		1


	//   ....[31]....
        /*0314*/ 	.word	0x00000980
        /*0318*/ 	.word	0x000000ff
        /*031c*/ 	.word	0x000000f8
        /*0320*/ 	.short	0x0100
        /*0322*/ 	.byte	0x04
	.zero		1


	//   ....[32]....
        /*0324*/ 	.word	0x00000a60
        /*0328*/ 	.word	0x000000ff
        /*032c*/ 	.word	0x00000100
        /*0330*/ 	.short	0x0100
        /*0332*/ 	.byte	0x06
	.zero		1


	//   ....[33]....
        /*0334*/ 	.word	0x00000a70
        /*0338*/ 	.word	0x000000ff
        /*033c*/ 	.word	0x00000108
        /*0340*/ 	.short	0x0100
        /*0342*/ 	.byte	0x06
	.zero		1


	//   ....[34]....
        /*0344*/ 	.word	0x00000ba0
        /*0348*/ 	.word	0x000000ff
        /*034c*/ 	.word	0x00000110
        /*0350*/ 	.short	0x0100
        /*0352*/ 	.byte	0x06
	.zero		1


	//   ....[35]....
        /*0354*/ 	.word	0x00000bb0
        /*0358*/ 	.word	0x000000ff
        /*035c*/ 	.word	0x00000120
        /*0360*/ 	.short	0x0100
        /*0362*/ 	.byte	0x06
	.zero		1


	//   ....[36]....
        /*0364*/ 	.word	0x00000bc0
        /*0368*/ 	.word	0x000000ff
        /*036c*/ 	.word	0x00000118
        /*0370*/ 	.short	0x0100
        /*0372*/ 	.byte	0x06
	.zero		1


	//   ....[37]....
        /*0374*/ 	.word	0x00000bd0
        /*0378*/ 	.word	0x000000ff
        /*037c*/ 	.word	0x00000128
        /*0380*/ 	.short	0x0100
        /*0382*/ 	.byte	0x06
	.zero		1


	//   ....[38]....
        /*0384*/ 	.word	0x00000cf0
        /*0388*/ 	.word	0x000000ff
        /*038c*/ 	.word	0x00000130
        /*0390*/ 	.short	0x0100
        /*0392*/ 	.byte	0x04
	.zero		1


	//   ....[39]....
        /*0394*/ 	.word	0x00000d00
        /*0398*/ 	.word	0x000000ff
        /*039c*/ 	.word	0x00000150
        /*03a0*/ 	.short	0x0100
        /*03a2*/ 	.byte	0x04
	.zero		1


	//   ....[40]....
        /*03a4*/ 	.word	0x00000d10
        /*03a8*/ 	.word	0x000000ff
        /*03ac*/ 	.word	0x00000138
        /*03b0*/ 	.short	0x0100
        /*03b2*/ 	.byte	0x04
	.zero		1


	//   ....[41]....
        /*03b4*/ 	.word	0x00000d20
        /*03b8*/ 	.word	0x000000ff
        /*03bc*/ 	.word	0x00000158
        /*03c0*/ 	.short	0x0100
        /*03c2*/ 	.byte	0x04
	.zero		1


	//   ....[42]....
        /*03c4*/ 	.word	0x00000d30
        /*03c8*/ 	.word	0x000000ff
        /*03cc*/ 	.word	0x00000140
        /*03d0*/ 	.short	0x0100
        /*03d2*/ 	.byte	0x04
	.zero		1


	//   ....[43]....
        /*03d4*/ 	.word	0x00000d40
        /*03d8*/ 	.word	0x000000ff
        /*03dc*/ 	.word	0x00000160
        /*03e0*/ 	.short	0x0100
        /*03e2*/ 	.byte	0x04
	.zero		1


	//   ....[44]....
        /*03e4*/ 	.word	0x00000d50
        /*03e8*/ 	.word	0x000000ff
        /*03ec*/ 	.word	0x00000148
        /*03f0*/ 	.short	0x0100
        /*03f2*/ 	.byte	0x04
	.zero		1


	//   ....[45]....
        /*03f4*/ 	.word	0x00000d60
        /*03f8*/ 	.word	0x000000ff
        /*03fc*/ 	.word	0x00000168
        /*0400*/ 	.short	0x0100
        /*0402*/ 	.byte	0x04
	.zero		1


	//   ....[46]....
        /*0404*/ 	.word	0x00000e50
        /*0408*/ 	.word	0x000000ff
        /*040c*/ 	.word	0x00000170
        /*0410*/ 	.short	0x0100
        /*0412*/ 	.byte	0x04
	.zero		1


	//   ....[47]....
        /*0414*/ 	.word	0x00000e60
        /*0418*/ 	.word	0x000000ff
        /*041c*/ 	.word	0x00000180
        /*0420*/ 	.short	0x0100
        /*0422*/ 	.byte	0x04
	.zero		1


	//   ....[48]....
        /*0424*/ 	.word	0x00000e70
        /*0428*/ 	.word	0x000000ff
        /*042c*/ 	.word	0x00000178
        /*0430*/ 	.short	0x0100
        /*0432*/ 	.byte	0x04
	.zero		1


	//   ....[49]....
        /*0434*/ 	.word	0x00000e80
        /*0438*/ 	.word	0x000000ff
        /*043c*/ 	.word	0x00000188
        /*0440*/ 	.short	0x0100
        /*0442*/ 	.byte	0x04
	.zero		1


	//   ....[50]....
        /*0444*/ 	.word	0x00000f80
        /*0448*/ 	.word	0x000000ff
        /*044c*/ 	.word	0x00000190
        /*0450*/ 	.short	0x0100
        /*0452*/ 	.byte	0x06
	.zero		1


	//   ....[51]....
        /*0454*/ 	.word	0x00001b00
        /*0458*/ 	.word	0x00000000
        /*045c*/ 	.word	0x00000180
        /*0460*/ 	.short	0x010a
        /*0462*/ 	.byte	0xff
	.zero		1


	//   ....[52]....
        /*0464*/ 	.word	0x00001b30
        /*0468*/ 	.word	0x00000000
        /*046c*/ 	.word	0x00000170
        /*0470*/ 	.short	0x0101
        /*0472*/ 	.byte	0xff
	.zero		1


	//   ....[53]....
        /*0474*/ 	.word	0x00001bf0
        /*0478*/ 	.word	0x000000ff
        /*047c*/ 	.word	0x00000060
        /*0480*/ 	.short	0x010a
        /*0482*/ 	.byte	0x04
	.zero		1


	//   ....[54]....
        /*0484*/ 	.word	0x00001cb0
        /*0488*/ 	.word	0x000000ff
        /*048c*/ 	.word	0x00000060
        /*0490*/ 	.short	0x010a
        /*0492*/ 	.byte	0x21
	.zero		1


	//   ....[55]....
        /*0494*/ 	.word	0x00001e80
        /*0498*/ 	.word	0x000000ff
        /*049c*/ 	.word	0x00000060
        /*04a0*/ 	.short	0x010a
        /*04a2*/ 	.byte	0x07
	.zero		1


	//   ....[56]....
        /*04a4*/ 	.word	0x00001f80
        /*04a8*/ 	.word	0x000000ff
        /*04ac*/ 	.word	0x00000108
        /*04b0*/ 	.short	0x0101
        /*04b2*/ 	.byte	0x06
	.zero		1


	//   ....[57]....
        /*04b4*/ 	.word	0x00001fa0
        /*04b8*/ 	.word	0x000000ff
        /*04bc*/ 	.word	0x00000060
        /*04c0*/ 	.short	0x010a
        /*04c2*/ 	.byte	0x04
	.zero		1


	//   ....[58]....
        /*04c4*/ 	.word	0x00002020
        /*04c8*/ 	.word	0x000000ff
        /*04cc*/ 	.word	0x00000060
        /*04d0*/ 	.short	0x010a
        /*04d2*/ 	.byte	0x11
	.zero		1


	//   ....[59]....
        /*04d4*/ 	.word	0x000021b0
        /*04d8*/ 	.word	0x000000ff
        /*04dc*/ 	.word	0x00000060
        /*04e0*/ 	.short	0x010a
        /*04e2*/ 	.byte	0x08
	.zero		1


	//   ....[60]....
        /*04e4*/ 	.word	0x00002320
        /*04e8*/ 	.word	0x00000003
        /*04ec*/ 	.word	0x00000110
        /*04f0*/ 	.short	0x010a
        /*04f2*/ 	.byte	0xff
	.zero		1


	//   ....[61]....
        /*04f4*/ 	.word	0x00002470
        /*04f8*/ 	.word	0x00000000
        /*04fc*/ 	.word	0x00000000
        /*0500*/ 	.short	0x0101
        /*0502*/ 	.byte	0xff
	.zero		1


	//   ....[62]....
        /*0504*/ 	.word	0x00002a20
        /*0508*/ 	.word	0x000000ff
        /*050c*/ 	.word	0x00000000
        /*0510*/ 	.short	0x010a
        /*0512*/ 	.byte	0x04
	.zero		1


	//   ....[63]....
        /*0514*/ 	.word	0x00002ab0
        /*0518*/ 	.word	0x000000ff
        /*051c*/ 	.word	0x00000000
        /*0520*/ 	.short	0x010a
        /*0522*/ 	.byte	0x05
	.zero		1


	//   ....[64]....
        /*0524*/ 	.word	0x00002b40
        /*0528*/ 	.word	0x000000ff
        /*052c*/ 	.word	0x00000000
        /*0530*/ 	.short	0x010a
        /*0532*/ 	.byte	0x05
	.zero		1


	//   ....[65]....
        /*0534*/ 	.word	0x00002bd0
        /*0538*/ 	.word	0x000000ff
        /*053c*/ 	.word	0x00000000
        /*0540*/ 	.short	0x010a
        /*0542*/ 	.byte	0x05
	.zero		1


	//   ....[66]....
        /*0544*/ 	.word	0x00002c60
        /*0548*/ 	.word	0x000000ff
        /*054c*/ 	.word	0x00000000
        /*0550*/ 	.short	0x010a
        /*0552*/ 	.byte	0x05
	.zero		1


	//   ....[67]....
        /*0554*/ 	.word	0x00002cf0
        /*0558*/ 	.word	0x000000ff
        /*055c*/ 	.word	0x00000000
        /*0560*/ 	.short	0x010a
        /*0562*/ 	.byte	0x05
	.zero		1


	//   ....[68]....
        /*0564*/ 	.word	0x00002d80
        /*0568*/ 	.word	0x000000ff
        /*056c*/ 	.word	0x00000000
        /*0570*/ 	.short	0x010a
        /*0572*/ 	.byte	0x05
	.zero		1


	//   ....[69]....
        /*0574*/ 	.word	0x00002e10
        /*0578*/ 	.word	0x000000ff
        /*057c*/ 	.word	0x00000000
        /*0580*/ 	.short	0x010a
        /*0582*/ 	.byte	0x05
	.zero		1


	//   ....[70]....
        /*0584*/ 	.word	0x00002ea0
        /*0588*/ 	.word	0x000000ff
        /*058c*/ 	.word	0x00000000
        /*0590*/ 	.short	0x010a
        /*0592*/ 	.byte	0x05
	.zero		1


	//   ....[71]....
        /*0594*/ 	.word	0x00002f30
        /*0598*/ 	.word	0x000000ff
        /*059c*/ 	.word	0x00000000
        /*05a0*/ 	.short	0x010a
        /*05a2*/ 	.byte	0x05
	.zero		1


	//   ....[72]....
        /*05a4*/ 	.word	0x00002fc0
        /*05a8*/ 	.word	0x000000ff
        /*05ac*/ 	.word	0x00000000
        /*05b0*/ 	.short	0x010a
        /*05b2*/ 	.byte	0x05
	.zero		1


	//   ....[73]....
        /*05b4*/ 	.word	0x00003060
        /*05b8*/ 	.word	0x00000000
        /*05bc*/ 	.word	0x00000000
        /*05c0*/ 	.short	0x010a
        /*05c2*/ 	.byte	0xff
	.zero		1


	//   ....[74]....
        /*05c4*/ 	.word	0x00003180
        /*05c8*/ 	.word	0x00000002
        /*05cc*/ 	.word	0x00000170
        /*05d0*/ 	.short	0x010a
        /*05d2*/ 	.byte	0xff
	.zero		1


	//   ....[75]....
        /*05d4*/ 	.word	0x000031f0
        /*05d8*/ 	.word	0x00000002
        /*05dc*/ 	.word	0x00000000
        /*05e0*/ 	.short	0x0101
        /*05e2*/ 	.byte	0xff
	.zero		1


	//   ....[76]....
        /*05e4*/ 	.word	0x00003210
        /*05e8*/ 	.word	0x000000ff
        /*05ec*/ 	.word	0x00000120
        /*05f0*/ 	.short	0x010a
        /*05f2*/ 	.byte	0x04
	.zero		1


	//   ....[77]....
        /*05f4*/ 	.word	0x00003330
        /*05f8*/ 	.word	0x00000002
        /*05fc*/ 	.word	0x00000110
        /*0600*/ 	.short	0x010a
        /*0602*/ 	.byte	0xff
	.zero		1


	//   ....[78]....
        /*0604*/ 	.word	0x00003430
        /*0608*/ 	.word	0x00000002
        /*060c*/ 	.word	0x00000000
        /*0610*/ 	.short	0x0101
        /*0612*/ 	.byte	0xff
	.zero		1


	//   ....[79]....
        /*0614*/ 	.word	0x000034c0
        /*0618*/ 	.word	0x000000ff
        /*061c*/ 	.word	0x00000120
        /*0620*/ 	.short	0x0106
        /*0622*/ 	.byte	0x04
	.zero		1


	//   ....[80]....
        /*0624*/ 	.word	0x000034e0
        /*0628*/ 	.word	0x000000ff
        /*062c*/ 	.word	0x00000120
        /*0630*/ 	.short	0x010a
        /*0632*/ 	.byte	0x04
	.zero		1


	//   ....[81]....
        /*0634*/ 	.word	0x00003570
        /*0638*/ 	.word	0x000000ff
        /*063c*/ 	.word	0x00000120
        /*0640*/ 	.short	0x0106
        /*0642*/ 	.byte	0x07
	.zero		1


	//   ....[82]....
        /*0644*/ 	.word	0x000035b0
        /*0648*/ 	.word	0x00000000
        /*064c*/ 	.word	0x00000120
        /*0650*/ 	.short	0x010a
        /*0652*/ 	.byte	0xff
	.zero		1


	//   ....[83]....
        /*0654*/ 	.word	0x000037f0
        /*0658*/ 	.word	0x000000ff
        /*065c*/ 	.word	0x00000008
        /*0660*/ 	.short	0x010a
        /*0662*/ 	.byte	0x05
	.zero		1


	//   ....[84]....
        /*0664*/ 	.word	0x00003810
        /*0668*/ 	.word	0x000000ff
        /*066c*/ 	.word	0x00000008
        /*0670*/ 	.short	0x010a
        /*0672*/ 	.byte	0x05
	.zero		1


	//   ....[85]....
        /*0674*/ 	.word	0x000039a0
        /*0678*/ 	.word	0x000000ff
        /*067c*/ 	.word	0x00000008
        /*0680*/ 	.short	0x010a
        /*0682*/ 	.byte	0x05
	.zero		1


	//   ....[86]....
        /*0684*/ 	.word	0x000039c0
        /*0688*/ 	.word	0x000000ff
        /*068c*/ 	.word	0x00000008
        /*0690*/ 	.short	0x010a
        /*0692*/ 	.byte	0x05
	.zero		1


	//   ....[87]....
        /*0694*/ 	.word	0x00003a80
        /*0698*/ 	.word	0x000000ff
        /*069c*/ 	.word	0x00000000
        /*06a0*/ 	.short	0x0101
        /*06a2*/ 	.byte	0x04
	.zero		1


	//   ....[88]....
        /*06a4*/ 	.word	0x00003dc0
        /*06a8*/ 	.word	0x00000000
        /*06ac*/ 	.word	0x00000110
        /*06b0*/ 	.short	0x010a
        /*06b2*/ 	.byte	0xff
	.zero		1


	//   ....[89]....
        /*06b4*/ 	.word	0x00003e80
        /*06b8*/ 	.word	0x00000000
        /*06bc*/ 	.word	0x00000000
        /*06c0*/ 	.short	0x0101
        /*06c2*/ 	.byte	0xff
	.zero		1


	//   ....[90]....
        /*06c4*/ 	.word	0x00003f40
        /*06c8*/ 	.word	0x000000ff
        /*06cc*/ 	.word	0x00000000
        /*06d0*/ 	.short	0x010a
        /*06d2*/ 	.byte	0x04
	.zero		1


	//   ....[91]....
        /*06d4*/ 	.word	0x00003f50
        /*06d8*/ 	.word	0x000000ff
        /*06dc*/ 	.word	0x00000150
        /*06e0*/ 	.short	0x010a
        /*06e2*/ 	.byte	0x1f
	.zero		1


	//   ....[92]....
        /*06e4*/ 	.word	0x00004000
        /*06e8*/ 	.word	0x000000ff
        /*06ec*/ 	.word	0x00000000
        /*06f0*/ 	.short	0x010a
        /*06f2*/ 	.byte	0x05
	.zero		1


	//   ....[93]....
        /*06f4*/ 	.word	0x00004130
        /*06f8*/ 	.word	0x000000ff
        /*06fc*/ 	.word	0x00000000
        /*0700*/ 	.short	0x010a
        /*0702*/ 	.byte	0x04
	.zero		1


	//   ....[94]....
        /*0704*/ 	.word	0x00004430
        /*0708*/ 	.word	0x000000ff
        /*070c*/ 	.word	0x00000000
        /*0710*/ 	.short	0x010a
        /*0712*/ 	.byte	0x04
	.zero		1


	//   ....[95]....
        /*0714*/ 	.word	0x000044c0
        /*0718*/ 	.word	0x000000ff
        /*071c*/ 	.word	0x00000000
        /*0720*/ 	.short	0x010a
        /*0722*/ 	.byte	0x05
	.zero		1


	//   ....[96]....
        /*0724*/ 	.word	0x00004550
        /*0728*/ 	.word	0x000000ff
        /*072c*/ 	.word	0x00000000
        /*0730*/ 	.short	0x010a
        /*0732*/ 	.byte	0x05
	.zero		1


	//   ....[97]....
        /*0734*/ 	.word	0x000045f0
        /*0738*/ 	.word	0x00000000
        /*073c*/ 	.word	0x00000000
        /*0740*/ 	.short	0x010a
        /*0742*/ 	.byte	0xff
	.zero		1


	//   ....[98]....
        /*0744*/ 	.word	0x00004630
        /*0748*/ 	.word	0x00000000
        /*074c*/ 	.word	0x00000000
        /*0750*/ 	.short	0x010a
        /*0752*/ 	.byte	0xff
	.zero		1


	//   ....[99]....
        /*0754*/ 	.word	0x000046a0
        /*0758*/ 	.word	0x000000ff
        /*075c*/ 	.word	0x00000000
        /*0760*/ 	.short	0x0101
        /*0762*/ 	.byte	0x04
	.zero		1


	//   ....[100]....
        /*0764*/ 	.word	0x000046e0
        /*0768*/ 	.word	0x000000ff
        /*076c*/ 	.word	0x00000190
        /*0770*/ 	.short	0x010a
        /*0772*/ 	.byte	0x1a
	.zero		1


	//   ....[101]....
        /*0774*/ 	.word	0x00004730
        /*0778*/ 	.word	0x000000ff
        /*077c*/ 	.word	0x00000000
        /*0780*/ 	.short	0x0101
        /*0782*/ 	.byte	0x04
	.zero		1


	//   ....[102]....
        /*0784*/ 	.word	0x00004c10
        /*0788*/ 	.word	0x00000008
        /*078c*/ 	.word	0x00000110
        /*0790*/ 	.short	0x010a
        /*0792*/ 	.byte	0xff
	.zero		1


	//   ....[103]....
        /*0794*/ 	.word	0x00004d80
        /*0798*/ 	.word	0x00000000
        /*079c*/ 	.word	0x00000000
        /*07a0*/ 	.short	0x0101
        /*07a2*/ 	.byte	0xff
	.zero		1


	//   ....[104]....
        /*07a4*/ 	.word	0x00005260
        /*07a8*/ 	.word	0x000000ff
        /*07ac*/ 	.word	0x00000108
        /*07b0*/ 	.short	0x010a
        /*07b2*/ 	.byte	0x15
	.zero		1


	//   ....[105]....
        /*07b4*/ 	.word	0x000053f0
        /*07b8*/ 	.word	0x000000ff
        /*07bc*/ 	.word	0x000000e0
        /*07c0*/ 	.short	0x010a
        /*07c2*/ 	.byte	0x15
	.zero		1


	//   ....[106]....
        /*07c4*/ 	.word	0x000055c0
        /*07c8*/ 	.word	0x000000ff
        /*07cc*/ 	.word	0x000000c0
        /*07d0*/ 	.short	0x010b
        /*07d2*/ 	.byte	0x15
	.zero		1


	//   ....[107]....
        /*07d4*/ 	.word	0x000055e0
        /*07d8*/ 	.word	0x000000ff
        /*07dc*/ 	.word	0x00000000
        /*07e0*/ 	.short	0x0101
        /*07e2*/ 	.byte	0x04
	.zero		1


	//   ....[108]....
        /*07e4*/ 	.word	0x000055f0
        /*07e8*/ 	.word	0x000000ff
        /*07ec*/ 	.word	0x000000e8
        /*07f0*/ 	.short	0x010a
        /*07f2*/ 	.byte	0x15
	.zero		1


	//   ....[109]....
        /*07f4*/ 	.word	0x000057a0
        /*07f8*/ 	.word	0x000000ff
        /*07fc*/ 	.word	0x000000c8
        /*0800*/ 	.short	0x010b
        /*0802*/ 	.byte	0x15
	.zero		1


	//   ....[110]....
        /*0804*/ 	.word	0x000057c0
        /*0808*/ 	.word	0x000000ff
        /*080c*/ 	.word	0x00000000
        /*0810*/ 	.short	0x0101
        /*0812*/ 	.byte	0x04
	.zero		1


	//   ....[111]....
        /*0814*/ 	.word	0x000057d0
        /*0818*/ 	.word	0x000000ff
        /*081c*/ 	.word	0x000000f0
        /*0820*/ 	.short	0x010a
        /*0822*/ 	.byte	0x15
	.zero		1


	//   ....[112]....
        /*0824*/ 	.word	0x000059a0
        /*0828*/ 	.word	0x000000ff
        /*082c*/ 	.word	0x000000d0
        /*0830*/ 	.short	0x010b
        /*0832*/ 	.byte	0x15
	.zero		1


	//   ....[113]....
        /*0834*/ 	.word	0x000059c0
        /*0838*/ 	.word	0x000000ff
        /*083c*/ 	.word	0x00000000
        /*0840*/ 	.short	0x0101
        /*0842*/ 	.byte	0x04
	.zero		1


	//   ....[114]....
        /*0844*/ 	.word	0x000059d0
        /*0848*/ 	.word	0x000000ff
        /*084c*/ 	.word	0x000000f8
        /*0850*/ 	.short	0x010a
        /*0852*/ 	.byte	0x15
	.zero		1


	//   ....[115]....
        /*0854*/ 	.word	0x00005c20
        /*0858*/ 	.word	0x000000ff
        /*085c*/ 	.word	0x000000d8
        /*0860*/ 	.short	0x010b
        /*0862*/ 	.byte	0x15
	.zero		1


	//   ....[116]....
        /*0864*/ 	.word	0x00005c30
        /*0868*/ 	.word	0x000000ff
        /*086c*/ 	.word	0x00000000
        /*0870*/ 	.short	0x0101
        /*0872*/ 	.byte	0x34
	.zero		1


	//   ....[117]....
        /*0874*/ 	.word	0x00005c60
        /*0878*/ 	.word	0x000000ff
        /*087c*/ 	.word	0x000000e0
        /*0880*/ 	.short	0x010a
        /*0882*/ 	.byte	0x15
	.zero		1


	//   ....[118]....
        /*0884*/ 	.word	0x00005c80
        /*0888*/ 	.word	0x000000ff
        /*088c*/ 	.word	0x000000e8
        /*0890*/ 	.short	0x010a
        /*0892*/ 	.byte	0x15
	.zero		1


	//   ....[119]....
        /*0894*/ 	.word	0x00005ca0
        /*0898*/ 	.word	0x000000ff
        /*089c*/ 	.word	0x000000f0
        /*08a0*/ 	.short	0x010a
        /*08a2*/ 	.byte	0x15
	.zero		1


	//   ....[120]....
        /*08a4*/ 	.word	0x00005ce0
        /*08a8*/ 	.word	0x00000000
        /*08ac*/ 	.word	0x000000f8
        /*08b0*/ 	.short	0x010a
        /*08b2*/ 	.byte	0xff
	.zero		1


	//   ....[121]....
        /*08b4*/ 	.word	0x00006050
        /*08b8*/ 	.word	0x00000003
        /*08bc*/ 	.word	0x00000110
        /*08c0*/ 	.short	0x010a
        /*08c2*/ 	.byte	0xff
	.zero		1


	//   ....[122]....
        /*08c4*/ 	.word	0x000061d0
        /*08c8*/ 	.word	0x00000000
        /*08cc*/ 	.word	0x00000000
        /*08d0*/ 	.short	0x0101
        /*08d2*/ 	.byte	0xff
	.zero		1


	//   ....[123]....
        /*08d4*/ 	.word	0x00006d40
        /*08d8*/ 	.word	0x000000ff
        /*08dc*/ 	.word	0x000000c0
        /*08e0*/ 	.short	0x010a
        /*08e2*/ 	.byte	0x2b
	.zero		1


	//   ....[124]....
        /*08e4*/ 	.word	0x00006d80
        /*08e8*/ 	.word	0x00000046
        /*08ec*/ 	.word	0x00000130
        /*08f0*/ 	.short	0x010a
        /*08f2*/ 	.byte	0xff
	.zero		1


	//   ....[125]....
        /*08f4*/ 	.word	0x00006e70
        /*08f8*/ 	.word	0x000000ff
        /*08fc*/ 	.word	0x000000c0
        /*0900*/ 	.short	0x010a
        /*0902*/ 	.byte	0x2b
	.zero		1


	//   ....[126]....
        /*0904*/ 	.word	0x00006f60
        /*0908*/ 	.word	0x00000046
        /*090c*/ 	.word	0x00000130
        /*0910*/ 	.short	0x010a
        /*0912*/ 	.byte	0xff
	.zero		1


	//   ....[127]....
        /*0914*/ 	.word	0x00007580
        /*0918*/ 	.word	0x00000000
        /*091c*/ 	.word	0x00000000
        /*0920*/ 	.short	0x0101
        /*0922*/ 	.byte	0xff
	.zero		1


	//   ....[128]....
        /*0924*/ 	.word	0x00007590
        /*0928*/ 	.word	0x00000002
        /*092c*/ 	.word	0x000000c0
        /*0930*/ 	.short	0x010a
        /*0932*/ 	.byte	0xff
	.zero		1


	//   ....[129]....
        /*0934*/ 	.word	0x00007670
        /*0938*/ 	.word	0x00000002
        /*093c*/ 	.word	0x000000c0
        /*0940*/ 	.short	0x010a
        /*0942*/ 	.byte	0xff
	.zero		1


	//   ....[130]....
        /*0944*/ 	.word	0x00007d30
        /*0948*/ 	.word	0x00000010
        /*094c*/ 	.word	0x00000000
        /*0950*/ 	.short	0x0101
        /*0952*/ 	.byte	0xff
	.zero		1


	//   ....[131]....
        /*0954*/ 	.word	0x00007d50
        /*0958*/ 	.word	0x00000000
        /*095c*/ 	.word	0x000000c0
        /*0960*/ 	.short	0x010a
        /*0962*/ 	.byte	0xff
	.zero		1


	//   ....[132]....
        /*0964*/ 	.word	0x00007e20
        /*0968*/ 	.word	0x00000000
        /*096c*/ 	.word	0x000000c0
        /*0970*/ 	.short	0x010a
        /*0972*/ 	.byte	0xff
	.zero		1


	//   ....[133]....
        /*0974*/ 	.word	0x000084e0
        /*0978*/ 	.word	0x00000010
        /*097c*/ 	.word	0x00000000
        /*0980*/ 	.short	0x0101
        /*0982*/ 	.byte	0xff
	.zero		1


	//   ....[134]....
        /*0984*/ 	.word	0x00008500
        /*0988*/ 	.word	0x00000000
        /*098c*/ 	.word	0x000000c0
        /*0990*/ 	.short	0x010a
        /*0992*/ 	.byte	0xff
	.zero		1


	//   ....[135]....
        /*0994*/ 	.word	0x000085d0
        /*0998*/ 	.word	0x00000000
        /*099c*/ 	.word	0x000000c0
        /*09a0*/ 	.short	0x010a
        /*09a2*/ 	.byte	0xff
	.zero		1


	//   ....[136]....
        /*09a4*/ 	.word	0x00008840
        /*09a8*/ 	.word	0x00000046
        /*09ac*/ 	.word	0x00000000
        /*09b0*/ 	.short	0x0101
        /*09b2*/ 	.byte	0xff
	.zero		1


	//   ....[137]....
        /*09b4*/ 	.word	0x00008ce0
        /*09b8*/ 	.word	0x00000000
        /*09bc*/ 	.word	0x00000000
        /*09c0*/ 	.short	0x0101
        /*09c2*/ 	.byte	0xff
	.zero		1


	//   ....[138]....
        /*09c4*/ 	.word	0x00008f70
        /*09c8*/ 	.word	0x000000ff
        /*09cc*/ 	.word	0x00000000
        /*09d0*/ 	.short	0x0101
        /*09d2*/ 	.byte	0x04
	.zero		1


	//   ....[139]....
        /*09d4*/ 	.word	0x00008f90
        /*09d8*/ 	.word	0x00000000
        /*09dc*/ 	.word	0x00000180
        /*09e0*/ 	.short	0x010a
        /*09e2*/ 	.byte	0xff
	.zero		1


	//   ....[140]....
        /*09e4*/ 	.word	0x00008ff0
        /*09e8*/ 	.word	0x00000000
        /*09ec*/ 	.word	0x00000060
        /*09f0*/ 	.short	0x010a
        /*09f2*/ 	.byte	0xff
	.zero		1


	//   ....[141]....
        /*09f4*/ 	.word	0x00009050
        /*09f8*/ 	.word	0x00000000
        /*09fc*/ 	.word	0x00000060
        /*0a00*/ 	.short	0x010a
        /*0a02*/ 	.byte	0xff
	.zero		1


	//   ....[142]....
        /*0a04*/ 	.word	0x000090a0
        /*0a08*/ 	.word	0x00000003
        /*0a0c*/ 	.word	0x00000110
        /*0a10*/ 	.short	0x010a
        /*0a12*/ 	.byte	0xff
	.zero		1


	//   ....[143]....
        /*0a14*/ 	.word	0x00009100
        /*0a18*/ 	.word	0x00000000
        /*0a1c*/ 	.word	0x00000000
        /*0a20*/ 	.short	0x010a
        /*0a22*/ 	.byte	0xff
	.zero		1


	//   ....[144]....
        /*0a24*/ 	.word	0x00009160
        /*0a28*/ 	.word	0x00000000
        /*0a2c*/ 	.word	0x00000000
        /*0a30*/ 	.short	0x010a
        /*0a32*/ 	.byte	0xff
	.zero		1


	//   ....[145]....
        /*0a34*/ 	.word	0x000091c0
        /*0a38*/ 	.word	0x00000000
        /*0a3c*/ 	.word	0x00000000
        /*0a40*/ 	.short	0x010a
        /*0a42*/ 	.byte	0xff
	.zero		1


	//   ....[146]....
        /*0a44*/ 	.word	0x00009220
        /*0a48*/ 	.word	0x00000000
        /*0a4c*/ 	.word	0x00000000
        /*0a50*/ 	.short	0x010a
        /*0a52*/ 	.byte	0xff
	.zero		1


	//   ....[147]....
        /*0a54*/ 	.word	0x00009280
        /*0a58*/ 	.word	0x00000000
        /*0a5c*/ 	.word	0x00000000
        /*0a60*/ 	.short	0x010a
        /*0a62*/ 	.byte	0xff
	.zero		1


	//   ....[148]....
        /*0a64*/ 	.word	0x000092e0
        /*0a68*/ 	.word	0x00000000
        /*0a6c*/ 	.word	0x00000000
        /*0a70*/ 	.short	0x010a
        /*0a72*/ 	.byte	0xff
	.zero		1


	//   ....[149]....
        /*0a74*/ 	.word	0x00009340
        /*0a78*/ 	.word	0x00000000
        /*0a7c*/ 	.word	0x00000000
        /*0a80*/ 	.short	0x010a
        /*0a82*/ 	.byte	0xff
	.zero		1


	//   ....[150]....
        /*0a84*/ 	.word	0x000093a0
        /*0a88*/ 	.word	0x00000000
        /*0a8c*/ 	.word	0x00000000
        /*0a90*/ 	.short	0x010a
        /*0a92*/ 	.byte	0xff
	.zero		1


	//   ....[151]....
        /*0a94*/ 	.word	0x00009400
        /*0a98*/ 	.word	0x00000000
        /*0a9c*/ 	.word	0x00000000
        /*0aa0*/ 	.short	0x010a
        /*0aa2*/ 	.byte	0xff
	.zero		1


	//   ....[152]....
        /*0aa4*/ 	.word	0x00009460
        /*0aa8*/ 	.word	0x00000000
        /*0aac*/ 	.word	0x00000000
        /*0ab0*/ 	.short	0x010a
        /*0ab2*/ 	.byte	0xff
	.zero		1


	//   ....[153]....
        /*0ab4*/ 	.word	0x000094c0
        /*0ab8*/ 	.word	0x00000000
        /*0abc*/ 	.word	0x00000000
        /*0ac0*/ 	.short	0x010a
        /*0ac2*/ 	.byte	0xff
	.zero		1


	//   ....[154]....
        /*0ac4*/ 	.word	0x00009510
        /*0ac8*/ 	.word	0x00000002
        /*0acc*/ 	.word	0x00000170
        /*0ad0*/ 	.short	0x010a
        /*0ad2*/ 	.byte	0xff
	.zero		1


	//   ....[155]....
        /*0ad4*/ 	.word	0x00009570
        /*0ad8*/ 	.word	0x00000002
        /*0adc*/ 	.word	0x00000120
        /*0ae0*/ 	.short	0x010a
        /*0ae2*/ 	.byte	0xff
	.zero		1


	//   ....[156]....
        /*0ae4*/ 	.word	0x000095c0
        /*0ae8*/ 	.word	0x00000002
        /*0aec*/ 	.word	0x00000110
        /*0af0*/ 	.short	0x010a
        /*0af2*/ 	.byte	0xff
	.zero		1


	//   ....[157]....
        /*0af4*/ 	.word	0x00009620
        /*0af8*/ 	.word	0x00000000
        /*0afc*/ 	.word	0x00000120
        /*0b00*/ 	.short	0x010a
        /*0b02*/ 	.byte	0xff
	.zero		1


	//   ....[158]....
        /*0b04*/ 	.word	0x00009680
        /*0b08*/ 	.word	0x00000005
        /*0b0c*/ 	.word	0x00000008
        /*0b10*/ 	.short	0x010a
        /*0b12*/ 	.byte	0xff
	.zero		1


	//   ....[159]....
        /*0b14*/ 	.word	0x00009770
        /*0b18*/ 	.word	0x00000000
        /*0b1c*/ 	.word	0x00000008
        /*0b20*/ 	.short	0x010a
        /*0b22*/ 	.byte	0xff
	.zero		1


	//   ....[160]....
        /*0b24*/ 	.word	0x000097c0
        /*0b28*/ 	.word	0x00000000
        /*0b2c*/ 	.word	0x00000110
        /*0b30*/ 	.short	0x010a
        /*0b32*/ 	.byte	0xff
	.zero		1


	//   ....[161]....
        /*0b34*/ 	.word	0x00009820
        /*0b38*/ 	.word	0x00000000
        /*0b3c*/ 	.word	0x00000150
        /*0b40*/ 	.short	0x010a
        /*0b42*/ 	.byte	0xff
	.zero		1


	//   ....[162]....
        /*0b44*/ 	.word	0x00009880
        /*0b48*/ 	.word	0x00000000
        /*0b4c*/ 	.word	0x00000000
        /*0b50*/ 	.short	0x010a
        /*0b52*/ 	.byte	0xff
	.zero		1


	//   ....[163]....
        /*0b54*/ 	.word	0x000098e0
        /*0b58*/ 	.word	0x00000000
        /*0b5c*/ 	.word	0x00000000
        /*0b60*/ 	.short	0x010a
        /*0b62*/ 	.byte	0xff
	.zero		1


	//   ....[164]....
        /*0b64*/ 	.word	0x00009940
        /*0b68*/ 	.word	0x00000000
        /*0b6c*/ 	.word	0x00000000
        /*0b70*/ 	.short	0x010a
        /*0b72*/ 	.byte	0xff
	.zero		1


	//   ....[165]....
        /*0b74*/ 	.word	0x000099a0
        /*0b78*/ 	.word	0x00000000
        /*0b7c*/ 	.word	0x00000000
        /*0b80*/ 	.short	0x010a
        /*0b82*/ 	.byte	0xff
	.zero		1


	//   ....[166]....
        /*0b84*/ 	.word	0x00009a00
        /*0b88*/ 	.word	0x00000000
        /*0b8c*/ 	.word	0x00000190
        /*0b90*/ 	.short	0x010a
        /*0b92*/ 	.byte	0xff
	.zero		1


	//   ....[167]....
        /*0b94*/ 	.word	0x00009a50
        /*0b98*/ 	.word	0x00000008
        /*0b9c*/ 	.word	0x00000110
        /*0ba0*/ 	.short	0x010a
        /*0ba2*/ 	.byte	0xff
	.zero		1


	//   ....[168]....
        /*0ba4*/ 	.word	0x00009ab0
        /*0ba8*/ 	.word	0x00000000
        /*0bac*/ 	.word	0x00000108
        /*0bb0*/ 	.short	0x010a
        /*0bb2*/ 	.byte	0xff
	.zero		1


	//   ....[169]....
        /*0bb4*/ 	.word	0x00009b10
        /*0bb8*/ 	.word	0x00000000
        /*0bbc*/ 	.word	0x000000e0
        /*0bc0*/ 	.short	0x010a
        /*0bc2*/ 	.byte	0xff
	.zero		1


	//   ....[170]....
        /*0bc4*/ 	.word	0x00009b70
        /*0bc8*/ 	.word	0x00000000
        /*0bcc*/ 	.word	0x000000e8
        /*0bd0*/ 	.short	0x010a
        /*0bd2*/ 	.byte	0xff
	.zero		1


	//   ....[171]....
        /*0bd4*/ 	.word	0x00009bd0
        /*0bd8*/ 	.word	0x00000000
        /*0bdc*/ 	.word	0x000000f0
        /*0be0*/ 	.short	0x010a
        /*0be2*/ 	.byte	0xff
	.zero		1


	//   ....[172]....
        /*0be4*/ 	.word	0x00009c30
        /*0be8*/ 	.word	0x00000000
        /*0bec*/ 	.word	0x000000f8
        /*0bf0*/ 	.short	0x010a
        /*0bf2*/ 	.byte	0xff
	.zero		1


	//   ....[173]....
        /*0bf4*/ 	.word	0x00009c90
        /*0bf8*/ 	.word	0x00000000
        /*0bfc*/ 	.word	0x000000e0
        /*0c00*/ 	.short	0x010a
        /*0c02*/ 	.byte	0xff
	.zero		1


	//   ....[174]....
        /*0c04*/ 	.word	0x00009cf0
        /*0c08*/ 	.word	0x00000000
        /*0c0c*/ 	.word	0x000000e8
        /*0c10*/ 	.short	0x010a
        /*0c12*/ 	.byte	0xff
	.zero		1


	//   ....[175]....
        /*0c14*/ 	.word	0x00009d50
        /*0c18*/ 	.word	0x00000000
        /*0c1c*/ 	.word	0x000000f0
        /*0c20*/ 	.short	0x010a
        /*0c22*/ 	.byte	0xff
	.zero		1


	//   ....[176]....
        /*0c24*/ 	.word	0x00009da0
        /*0c28*/ 	.word	0x00000003
        /*0c2c*/ 	.word	0x00000110
        /*0c30*/ 	.short	0x010a
        /*0c32*/ 	.byte	0xff
	.zero		1


	//   ....[177]....
        /*0c34*/ 	.word	0x00009e00
        /*0c38*/ 	.word	0x00000002
        /*0c3c*/ 	.word	0x000000c0
        /*0c40*/ 	.short	0x010a
        /*0c42*/ 	.byte	0xff
	.zero		1


	//   ....[178]....
        /*0c44*/ 	.word	0x00009e50
        /*0c48*/ 	.word	0x00000046
        /*0c4c*/ 	.word	0x00000130
        /*0c50*/ 	.short	0x010a
        /*0c52*/ 	.byte	0xff
	.zero		1


	//   ....[179]....
        /*0c54*/ 	.word	0x00009ea0
        /*0c58*/ 	.word	0x00000002
        /*0c5c*/ 	.word	0x000000c0
        /*0c60*/ 	.short	0x010a
        /*0c62*/ 	.byte	0xff
	.zero		1


	//   ....[180]....
        /*0c64*/ 	.word	0x00009ef0
        /*0c68*/ 	.word	0x00000000
        /*0c6c*/ 	.word	0x000000c0
        /*0c70*/ 	.short	0x010a
        /*0c72*/ 	.byte	0xff
	.zero		1


	//   ....[181]....
        /*0c74*/ 	.word	0x00009f40
        /*0c78*/ 	.word	0x00000000
        /*0c7c*/ 	.word	0x000000c0
        /*0c80*/ 	.short	0x010a
        /*0c82*/ 	.byte	0xff
	.zero		1


	//----- nvinfo : EIATTR_NUM_MBARRIERS
	.align		4
.L_47:
        /*0c84*/ 	.byte	0x03, 0x38
        /*0c86*/ 	.short	0x0033


	//----- nvinfo : EIATTR_EXIT_INSTR_OFFSETS
	.align		4
        /*0c88*/ 	.byte	0x04, 0x1c
        /*0c8a*/ 	.short	(.L_49 - .L_48)


	//   ....[0]....
.L_48:
        /*0c8c*/ 	.word	0x00003090


	//   ....[1]....
        /*0c90*/ 	.word	0x00003580


	//   ....[2]....
        /*0c94*/ 	.word	0x000035e0


	//   ....[3]....
        /*0c98*/ 	.word	0x00004960


	//   ....[4]....
        /*0c9c*/ 	.word	0x00005d10


	//   ....[5]....
        /*0ca0*/ 	.word	0x00005d50


	//   ....[6]....
        /*0ca4*/ 	.word	0x00008e60


	//   ....[7]....
        /*0ca8*/ 	.word	0x00008ee0


	//   ....[8]....
        /*0cac*/ 	.word	0x00008f10


	//   ....[9]....
        /*0cb0*/ 	.word	0x00008f80


	//----- nvinfo : EIATTR_MAX_THREADS
	.align		4
.L_49:
        /*0cb4*/ 	.byte	0x04, 0x05
        /*0cb6*/ 	.short	(.L_51 - .L_50)
.L_50:
        /*0cb8*/ 	.word	0x00000100
        /*0cbc*/ 	.word	0x00000001
        /*0cc0*/ 	.word	0x00000001


	//----- nvinfo : EIATTR_CRS_STACK_SIZE
	.align		4
.L_51:
        /*0cc4*/ 	.byte	0x04, 0x1e
        /*0cc6*/ 	.short	(.L_53 - .L_52)
.L_52:
        /*0cc8*/ 	.word	0x00000000


	//----- nvinfo : EIATTR_CBANK_PARAM_SIZE
	.align		4
.L_53:
        /*0ccc*/ 	.byte	0x03, 0x19
        /*0cce*/ 	.short	0x0800


	//----- nvinfo : EIATTR_PARAM_CBANK
	.align		4
        /*0cd0*/ 	.byte	0x04, 0x0a
        /*0cd2*/ 	.short	(.L_55 - .L_54)
	.align		4
.L_54:
        /*0cd4*/ 	.word	index@(.nv.constant0._ZN7cutlass13device_kernelINS_4gemm6kernel13GemmUniversalIN4cute5tupleIJiiiiEEENS1_10collective13CollectiveMmaINS1_35MainloopSm100TmaUmmaWarpSpecializedILi12ELi2ELi4ENS5_IJNS4_1CILi4EEENSA_ILi1EEESC_EEEEENS5_IJNSA_ILi128EEESF_NSA_ILi32EEEEEEfNS5_IJlSC_lEEEfSI_NS4_8TiledMMAINS4_8MMA_AtomIJNS4_23SM100_MMA_TF32_2x1SM_SSINS_10tfloat32_tESM_fLi128ELi128ELNS4_4UMMA5MajorE0ELSO_0ELNSN_7ScaleInE0ELSP_0EEEEEENS4_6LayoutINS5_IJSC_SC_SC_EEENS5_IJNSA_ILi0EEESU_SU_EEEEENS5_IJNS4_10UnderscoreESX_SX_EEEEENS4_18SM100_TMA_2SM_LOADENS4_14ComposedLayoutINS4_7SwizzleILi3ELi4ELi3EEENS4_18smem_ptr_flag_bitsILi32EEENSS_INS5_IJNSA_ILi8EEESG_EEENS5_IJSG_SC_EEEEEEEvNS4_8identityENS4_28SM100_TMA_2SM_LOAD_MULTICASTES1A_vS1B_EENS_8epilogue10collective18CollectiveEpilogueINS1E_23Sm100TmaWarpSpecializedILi4ELi2ELi16ELb1ELb0EEEJNS5_IJNSA_ILi64EEESF_SG_EEENS5_IJNSS_IS1J_SC_EENSS_INS5_IJNSA_ILi16EEENSA_ILi2EEEEEENS5_IJSC_S1J_EEEEEEEEfSI_fSI_NS1E_6fusion15FusionCallbacksIS1I_NS1S_17LinearCombinationIffffLNS_15FloatRoundStyleE2EEES1K_S1R_JEEENS4_5SM1004TMEM4LOAD26SM100_TMEM_LOAD_32dp32b16xENS4_13SM90_TMA_LOADENS11_INS12_ILi2ELi4ELi3EEES15_NSS_INS5_IJS16_S1M_EEENS5_IJS1M_SC_EEEEEEENS4_39AutoVectorizingCopyWithAssumedAlignmentILi128EEENS4_14SM90_TMA_STOREES27_S29_S29_EEEvvEEEEvNT_6ParamsE)
        /*0cd8*/ 	.short	0x0380
        /*0cda*/ 	.short	0x0800


	//----- nvinfo : EIATTR_SW_WAR
	.align		4
.L_55:
        /*0cdc*/ 	.byte	0x04, 0x36
        /*0cde*/ 	.short	(.L_57 - .L_56)
.L_56:
        /*0ce0*/ 	.word	0x00000008
.L_57:


//--------------------- .nv.callgraph             --------------------------
	.section	.nv.callgraph,"",@"SHT_CUDA_CALLGRAPH"
	.align	4
	.sectionentsize	8
	.align		4
        /*0000*/ 	.word	0x00000000
	.align		4
        /*0004*/ 	.word	0xffffffff
	.align		4
        /*0008*/ 	.word	index@(_ZN7cutlass13device_kernelINS_4gemm6kernel13GemmUniversalIN4cute5tupleIJiiiiEEENS1_10collective13CollectiveMmaINS1_35MainloopSm100TmaUmmaWarpSpecializedILi12ELi2ELi4ENS5_IJNS4_1CILi4EEENSA_ILi1EEESC_EEEEENS5_IJNSA_ILi128EEESF_NSA_ILi32EEEEEEfNS5_IJlSC_lEEEfSI_NS4_8TiledMMAINS4_8MMA_AtomIJNS4_23SM100_MMA_TF32_2x1SM_SSINS_10tfloat32_tESM_fLi128ELi128ELNS4_4UMMA5MajorE0ELSO_0ELNSN_7ScaleInE0ELSP_0EEEEEENS4_6LayoutINS5_IJSC_SC_SC_EEENS5_IJNSA_ILi0EEESU_SU_EEEEENS5_IJNS4_10UnderscoreESX_SX_EEEEENS4_18SM100_TMA_2SM_LOADENS4_14ComposedLayoutINS4_7SwizzleILi3ELi4ELi3EEENS4_18smem_ptr_flag_bitsILi32EEENSS_INS5_IJNSA_ILi8EEESG_EEENS5_IJSG_SC_EEEEEEEvNS4_8identityENS4_28SM100_TMA_2SM_LOAD_MULTICASTES1A_vS1B_EENS_8epilogue10collective18CollectiveEpilogueINS1E_23Sm100TmaWarpSpecializedILi4ELi2ELi16ELb1ELb0EEEJNS5_IJNSA_ILi64EEESF_SG_EEENS5_IJNSS_IS1J_SC_EENSS_INS5_IJNSA_ILi16EEENSA_ILi2EEEEEENS5_IJSC_S1J_EEEEEEEEfSI_fSI_NS1E_6fusion15FusionCallbacksIS1I_NS1S_17LinearCombinationIffffLNS_15FloatRoundStyleE2EEES1K_S1R_JEEENS4_5SM1004TMEM4LOAD26SM100_TMEM_LOAD_32dp32b16xENS4_13SM90_TMA_LOADENS11_INS12_ILi2ELi4ELi3EEES15_NSS_INS5_IJS16_S1M_EEENS5_IJS1M_SC_EEEEEEENS4_39AutoVectorizingCopyWithAssumedAlignmentILi128EEENS4_14SM90_TMA_STOREES27_S29_S29_EEEvvEEEEvNT_6ParamsE)
	.align		4
        /*000c*/ 	.word	index@(__assertfail)
	.align		4
        /*0010*/ 	.word	0x00000000
	.align		4
        /*0014*/ 	.word	0xfffffffe
	.align		4
        /*0018*/ 	.word	0x00000000
	.align		4
        /*001c*/ 	.word	0xfffffffd
	.align		4
        /*0020*/ 	.word	0x00000000
	.align		4
        /*0024*/ 	.word	0xfffffffc


//--------------------- .nv.constant4             --------------------------
	.section	.nv.constant4,"a",@progbits
	.align	8
	.align		8
.nv.constant4:
        /*0000*/ 	.dword	__assertfail
	.align		8
        /*0008*/ 	.dword	__unnamed_1
	.align		8
        /*0010*/ 	.dword	__unnamed_2
	.align		8
        /*0018*/ 	.dword	_ZN40_INTERNAL_18cf62a3_4_k_cu_89d8221b_313624cuda3std3__45__cpo5beginE
	.align		8
        /*0020*/ 	.dword	_ZN40_INTERNAL_18cf62a3_4_k_cu_89d8221b_313624cuda3std3__45__cpo3endE
	.align		8
        /*0028*/ 	.dword	_ZN40_INTERNAL_18cf62a3_4_k_cu_89d8221b_313624cuda3std3__45__cpo6cbeginE
	.align		8
        /*0030*/ 	.dword	_ZN40_INTERNAL_18cf62a3_4_k_cu_89d8221b_313624cuda3std3__45__cpo4cendE
	.align		8
        /*0038*/ 	.dword	_ZN40_INTERNAL_18cf62a3_4_k_cu_89d8221b_313624cuda3std3__442_GLOBAL__N__18cf62a3_4_k_cu_89d8221b_313626ignoreE
	.align		8
        /*0040*/ 	.dword	_ZN40_INTERNAL_18cf62a3_4_k_cu_89d8221b_313624cuda3std3__419piecewise_constructE
	.align		8
        /*0048*/ 	.dword	_ZN40_INTERNAL_18cf62a3_4_k_cu_89d8221b_313624cuda3std3__48in_placeE
	.align		8
        /*0050*/ 	.dword	_ZN40_INTERNAL_18cf62a3_4_k_cu_89d8221b_313624cuda3std6ranges3__45__cpo4swapE
	.align		8
        /*0058*/ 	.dword	_ZN40_INTERNAL_18cf62a3_4_k_cu_89d8221b_313624cuda3std6ranges3__45__cpo9iter_moveE
	.align		8
        /*0060*/ 	.dword	_ZN40_INTERNAL_18cf62a3_4_k_cu_89d8221b_313624cute7productE
	.align		8
        /*0068*/ 	.dword	_ZN40_INTERNAL_18cf62a3_4_k_cu_89d8221b_313624cute1_E
	.align		8
        /*0070*/ 	.dword	$str$25
	.align		8
        /*0078*/ 	.dword	$str$26
	.align		8
        /*0080*/ 	.dword	$str$27
	.align		8
        /*0088*/ 	.dword	$str$28


//--------------------- .text._ZN7cutlass13device_kernelINS_4gemm6kernel13GemmUniversalIN4cute5tupleIJiiiiEEENS1_10collective13CollectiveMmaINS1_35MainloopSm100TmaUmmaWarpSpecializedILi12ELi2ELi4ENS5_IJNS4_1CILi4EEENSA_ILi1EEESC_EEEEENS5_IJNSA_ILi128EEESF_NSA_ILi32EEEEEEfNS5_IJlSC_lEEEfSI_NS4_8TiledMMAINS4_8MMA_AtomIJNS4_23SM100_MMA_TF32_2x1SM_SSINS_10tfloat32_tESM_fLi128ELi128ELNS4_4UMMA5MajorE0ELSO_0ELNSN_7ScaleInE0ELSP_0EEEEEENS4_6LayoutINS5_IJSC_SC_SC_EEENS5_IJNSA_ILi0EEESU_SU_EEEEENS5_IJNS4_10UnderscoreESX_SX_EEEEENS4_18SM100_TMA_2SM_LOADENS4_14ComposedLayoutINS4_7SwizzleILi3ELi4ELi3EEENS4_18smem_ptr_flag_bitsILi32EEENSS_INS5_IJNSA_ILi8EEESG_EEENS5_IJSG_SC_EEEEEEEvNS4_8identityENS4_28SM100_TMA_2SM_LOAD_MULTICASTES1A_vS1B_EENS_8epilogue10collective18CollectiveEpilogueINS1E_23Sm100TmaWarpSpecializedILi4ELi2ELi16ELb1ELb0EEEJNS5_IJNSA_ILi64EEESF_SG_EEENS5_IJNSS_IS1J_SC_EENSS_INS5_IJNSA_ILi16EEENSA_ILi2EEEEEENS5_IJSC_S1J_EEEEEEEEfSI_fSI_NS1E_6fusion15FusionCallbacksIS1I_NS1S_17LinearCombinationIffffLNS_15FloatRoundStyleE2EEES1K_S1R_JEEENS4_5SM1004TMEM4LOAD26SM100_TMEM_LOAD_32dp32b16xENS4_13SM90_TMA_LOADENS11_INS12_ILi2ELi4ELi3EEES15_NSS_INS5_IJS16_S1M_EEENS5_IJS1M_SC_EEEEEEENS4_39AutoVectorizingCopyWithAssumedAlignmentILi128EEENS4_14SM90_TMA_STOREES27_S29_S29_EEEvvEEEEvNT_6ParamsE --------------------------
	.section	.text._ZN7cutlass13device_kernelINS_4gemm6kernel13GemmUniversalIN4cute5tupleIJiiiiEEENS1_10collective13CollectiveMmaINS1_35MainloopSm100TmaUmmaWarpSpecializedILi12ELi2ELi4ENS5_IJNS4_1CILi4EEENSA_ILi1EEESC_EEEEENS5_IJNSA_ILi128EEESF_NSA_ILi32EEEEEEfNS5_IJlSC_lEEEfSI_NS4_8TiledMMAINS4_8MMA_AtomIJNS4_23SM100_MMA_TF32_2x1SM_SSINS_10tfloat32_tESM_fLi128ELi128ELNS4_4UMMA5MajorE0ELSO_0ELNSN_7ScaleInE0ELSP_0EEEEEENS4_6LayoutINS5_IJSC_SC_SC_EEENS5_IJNSA_ILi0EEESU_SU_EEEEENS5_IJNS4_10UnderscoreESX_SX_EEEEENS4_18SM100_TMA_2SM_LOADENS4_14ComposedLayoutINS4_7SwizzleILi3ELi4ELi3EEENS4_18smem_ptr_flag_bitsILi32EEENSS_INS5_IJNSA_ILi8EEESG_EEENS5_IJSG_SC_EEEEEEEvNS4_8identityENS4_28SM100_TMA_2SM_LOAD_MULTICASTES1A_vS1B_EENS_8epilogue10collective18CollectiveEpilogueINS1E_23Sm100TmaWarpSpecializedILi4ELi2ELi16ELb1ELb0EEEJNS5_IJNSA_ILi64EEESF_SG_EEENS5_IJNSS_IS1J_SC_EENSS_INS5_IJNSA_ILi16EEENSA_ILi2EEEEEENS5_IJSC_S1J_EEEEEEEEfSI_fSI_NS1E_6fusion15FusionCallbacksIS1I_NS1S_17LinearCombinationIffffLNS_15FloatRoundStyleE2EEES1K_S1R_JEEENS4_5SM1004TMEM4LOAD26SM100_TMEM_LOAD_32dp32b16xENS4_13SM90_TMA_LOADENS11_INS12_ILi2ELi4ELi3EEES15_NSS_INS5_IJS16_S1M_EEENS5_IJS1M_SC_EEEEEEENS4_39AutoVectorizingCopyWithAssumedAlignmentILi128EEENS4_14SM90_TMA_STOREES27_S29_S29_EEEvvEEEEvNT_6ParamsE,"ax",@progbits
	.align	128
.text._ZN7cutlass13device_kernelINS_4gemm6kernel13GemmUniversalIN4cute5tupleIJiiiiEEENS1_10collective13CollectiveMmaINS1_35MainloopSm100TmaUmmaWarpSpecializedILi12ELi2ELi4ENS5_IJNS4_1CILi4EEENSA_ILi1EEESC_EEEEENS5_IJNSA_ILi128EEESF_NSA_ILi32EEEEEEfNS5_IJlSC_lEEEfSI_NS4_8TiledMMAINS4_8MMA_AtomIJNS4_23SM100_MMA_TF32_2x1SM_SSINS_10tfloat32_tESM_fLi128ELi128ELNS4_4UMMA5MajorE0ELSO_0ELNSN_7ScaleInE0ELSP_0EEEEEENS4_6LayoutINS5_IJSC_SC_SC_EEENS5_IJNSA_ILi0EEESU_SU_EEEEENS5_IJNS4_10UnderscoreESX_SX_EEEEENS4_18SM100_TMA_2SM_LOADENS4_14ComposedLayoutINS4_7SwizzleILi3ELi4ELi3EEENS4_18smem_ptr_flag_bitsILi32EEENSS_INS5_IJNSA_ILi8EEESG_EEENS5_IJSG_SC_EEEEEEEvNS4_8identityENS4_28SM100_TMA_2SM_LOAD_MULTICASTES1A_vS1B_EENS_8epilogue10collective18CollectiveEpilogueINS1E_23Sm100TmaWarpSpecializedILi4ELi2ELi16ELb1ELb0EEEJNS5_IJNSA_ILi64EEESF_SG_EEENS5_IJNSS_IS1J_SC_EENSS_INS5_IJNSA_ILi16EEENSA_ILi2EEEEEENS5_IJSC_S1J_EEEEEEEEfSI_fSI_NS1E_6fusion15FusionCallbacksIS1I_NS1S_17LinearCombinationIffffLNS_15FloatRoundStyleE2EEES1K_S1R_JEEENS4_5SM1004TMEM4LOAD26SM100_TMEM_LOAD_32dp32b16xENS4_13SM90_TMA_LOADENS11_INS12_ILi2ELi4ELi3EEES15_NSS_INS5_IJS16_S1M_EEENS5_IJS1M_SC_EEEEEEENS4_39AutoVectorizingCopyWithAssumedAlignmentILi128EEENS4_14SM90_TMA_STOREES27_S29_S29_EEEvvEEEEvNT_6ParamsE:
        .type           _ZN7cutlass13device_kernelINS_4gemm6kernel13GemmUniversalIN4cute5tupleIJiiiiEEENS1_10collective13CollectiveMmaINS1_35MainloopSm100TmaUmmaWarpSpecializedILi12ELi2ELi4ENS5_IJNS4_1CILi4EEENSA_ILi1EEESC_EEEEENS5_IJNSA_ILi128EEESF_NSA_ILi32EEEEEEfNS5_IJlSC_lEEEfSI_NS4_8TiledMMAINS4_8MMA_AtomIJNS4_23SM100_MMA_TF32_2x1SM_SSINS_10tfloat32_tESM_fLi128ELi128ELNS4_4UMMA5MajorE0ELSO_0ELNSN_7ScaleInE0ELSP_0EEEEEENS4_6LayoutINS5_IJSC_SC_SC_EEENS5_IJNSA_ILi0EEESU_SU_EEEEENS5_IJNS4_10UnderscoreESX_SX_EEEEENS4_18SM100_TMA_2SM_LOADENS4_14ComposedLayoutINS4_7SwizzleILi3ELi4ELi3EEENS4_18smem_ptr_flag_bitsILi32EEENSS_INS5_IJNSA_ILi8EEESG_EEENS5_IJSG_SC_EEEEEEEvNS4_8identityENS4_28SM100_TMA_2SM_LOAD_MULTICASTES1A_vS1B_EENS_8epilogue10collective18CollectiveEpilogueINS1E_23Sm100TmaWarpSpecializedILi4ELi2ELi16ELb1ELb0EEEJNS5_IJNSA_ILi64EEESF_SG_EEENS5_IJNSS_IS1J_SC_EENSS_INS5_IJNSA_ILi16EEENSA_ILi2EEEEEENS5_IJSC_S1J_EEEEEEEEfSI_fSI_NS1E_6fusion15FusionCallbacksIS1I_NS1S_17LinearCombinationIffffLNS_15FloatRoundStyleE2EEES1K_S1R_JEEENS4_5SM1004TMEM4LOAD26SM100_TMEM_LOAD_32dp32b16xENS4_13SM90_TMA_LOADENS11_INS12_ILi2ELi4ELi3EEES15_NSS_INS5_IJS16_S1M_EEENS5_IJS1M_SC_EEEEEEENS4_39AutoVectorizingCopyWithAssumedAlignmentILi128EEENS4_14SM90_TMA_STOREES27_S29_S29_EEEvvEEEEvNT_6ParamsE,@function
        .size           _ZN7cutlass13device_kernelINS_4gemm6kernel13GemmUniversalIN4cute5tupleIJiiiiEEENS1_10collective13CollectiveMmaINS1_35MainloopSm100TmaUmmaWarpSpecializedILi12ELi2ELi4ENS5_IJNS4_1CILi4EEENSA_ILi1EEESC_EEEEENS5_IJNSA_ILi128EEESF_NSA_ILi32EEEEEEfNS5_IJlSC_lEEEfSI_NS4_8TiledMMAINS4_8MMA_AtomIJNS4_23SM100_MMA_TF32_2x1SM_SSINS_10tfloat32_tESM_fLi128ELi128ELNS4_4UMMA5MajorE0ELSO_0ELNSN_7ScaleInE0ELSP_0EEEEEENS4_6LayoutINS5_IJSC_SC_SC_EEENS5_IJNSA_ILi0EEESU_SU_EEEEENS5_IJNS4_10UnderscoreESX_SX_EEEEENS4_18SM100_TMA_2SM_LOADENS4_14ComposedLayoutINS4_7SwizzleILi3ELi4ELi3EEENS4_18smem_ptr_flag_bitsILi32EEENSS_INS5_IJNSA_ILi8EEESG_EEENS5_IJSG_SC_EEEEEEEvNS4_8identityENS4_28SM100_TMA_2SM_LOAD_MULTICASTES1A_vS1B_EENS_8epilogue10collective18CollectiveEpilogueINS1E_23Sm100TmaWarpSpecializedILi4ELi2ELi16ELb1ELb0EEEJNS5_IJNSA_ILi64EEESF_SG_EEENS5_IJNSS_IS1J_SC_EENSS_INS5_IJNSA_ILi16EEENSA_ILi2EEEEEENS5_IJSC_S1J_EEEEEEEEfSI_fSI_NS1E_6fusion15FusionCallbacksIS1I_NS1S_17LinearCombinationIffffLNS_15FloatRoundStyleE2EEES1K_S1R_JEEENS4_5SM1004TMEM4LOAD26SM100_TMEM_LOAD_32dp32b16xENS4_13SM90_TMA_LOADENS11_INS12_ILi2ELi4ELi3EEES15_NSS_INS5_IJS16_S1M_EEENS5_IJS1M_SC_EEEEEEENS4_39AutoVectorizingCopyWithAssumedAlignmentILi128EEENS4_14SM90_TMA_STOREES27_S29_S29_EEEvvEEEEvNT_6ParamsE,(.L_x_222 - _ZN7cutlass13device_kernelINS_4gemm6kernel13GemmUniversalIN4cute5tupleIJiiiiEEENS1_10collective13CollectiveMmaINS1_35MainloopSm100TmaUmmaWarpSpecializedILi12ELi2ELi4ENS5_IJNS4_1CILi4EEENSA_ILi1EEESC_EEEEENS5_IJNSA_ILi128EEESF_NSA_ILi32EEEEEEfNS5_IJlSC_lEEEfSI_NS4_8TiledMMAINS4_8MMA_AtomIJNS4_23SM100_MMA_TF32_2x1SM_SSINS_10tfloat32_tESM_fLi128ELi128ELNS4_4UMMA5MajorE0ELSO_0ELNSN_7ScaleInE0ELSP_0EEEEEENS4_6LayoutINS5_IJSC_SC_SC_EEENS5_IJNSA_ILi0EEESU_SU_EEEEENS5_IJNS4_10UnderscoreESX_SX_EEEEENS4_18SM100_TMA_2SM_LOADENS4_14ComposedLayoutINS4_7SwizzleILi3ELi4ELi3EEENS4_18smem_ptr_flag_bitsILi32EEENSS_INS5_IJNSA_ILi8EEESG_EEENS5_IJSG_SC_EEEEEEEvNS4_8identityENS4_28SM100_TMA_2SM_LOAD_MULTICASTES1A_vS1B_EENS_8epilogue10collective18CollectiveEpilogueINS1E_23Sm100TmaWarpSpecializedILi4ELi2ELi16ELb1ELb0EEEJNS5_IJNSA_ILi64EEESF_SG_EEENS5_IJNSS_IS1J_SC_EENSS_INS5_IJNSA_ILi16EEENSA_ILi2EEEEEENS5_IJSC_S1J_EEEEEEEEfSI_fSI_NS1E_6fusion15FusionCallbacksIS1I_NS1S_17LinearCombinationIffffLNS_15FloatRoundStyleE2EEES1K_S1R_JEEENS4_5SM1004TMEM4LOAD26SM100_TMEM_LOAD_32dp32b16xENS4_13SM90_TMA_LOADENS11_INS12_ILi2ELi4ELi3EEES15_NSS_INS5_IJS16_S1M_EEENS5_IJS1M_SC_EEEEEEENS4_39AutoVectorizingCopyWithAssumedAlignmentILi128EEENS4_14SM90_TMA_STOREES27_S29_S29_EEEvvEEEEvNT_6ParamsE)
        .other          _ZN7cutlass13device_kernelINS_4gemm6kernel13GemmUniversalIN4cute5tupleIJiiiiEEENS1_10collective13CollectiveMmaINS1_35MainloopSm100TmaUmmaWarpSpecializedILi12ELi2ELi4ENS5_IJNS4_1CILi4EEENSA_ILi1EEESC_EEEEENS5_IJNSA_ILi128EEESF_NSA_ILi32EEEEEEfNS5_IJlSC_lEEEfSI_NS4_8TiledMMAINS4_8MMA_AtomIJNS4_23SM100_MMA_TF32_2x1SM_SSINS_10tfloat32_tESM_fLi128ELi128ELNS4_4UMMA5MajorE0ELSO_0ELNSN_7ScaleInE0ELSP_0EEEEEENS4_6LayoutINS5_IJSC_SC_SC_EEENS5_IJNSA_ILi0EEESU_SU_EEEEENS5_IJNS4_10UnderscoreESX_SX_EEEEENS4_18SM100_TMA_2SM_LOADENS4_14ComposedLayoutINS4_7SwizzleILi3ELi4ELi3EEENS4_18smem_ptr_flag_bitsILi32EEENSS_INS5_IJNSA_ILi8EEESG_EEENS5_IJSG_SC_EEEEEEEvNS4_8identityENS4_28SM100_TMA_2SM_LOAD_MULTICASTES1A_vS1B_EENS_8epilogue10collective18CollectiveEpilogueINS1E_23Sm100TmaWarpSpecializedILi4ELi2ELi16ELb1ELb0EEEJNS5_IJNSA_ILi64EEESF_SG_EEENS5_IJNSS_IS1J_SC_EENSS_INS5_IJNSA_ILi16EEENSA_ILi2EEEEEENS5_IJSC_S1J_EEEEEEEEfSI_fSI_NS1E_6fusion15FusionCallbacksIS1I_NS1S_17LinearCombinationIffffLNS_15FloatRoundStyleE2EEES1K_S1R_JEEENS4_5SM1004TMEM4LOAD26SM100_TMEM_LOAD_32dp32b16xENS4_13SM90_TMA_LOADENS11_INS12_ILi2ELi4ELi3EEES15_NSS_INS5_IJS16_S1M_EEENS5_IJS1M_SC_EEEEEEENS4_39AutoVectorizingCopyWithAssumedAlignmentILi128EEENS4_14SM90_TMA_STOREES27_S29_S29_EEEvvEEEEvNT_6ParamsE,@"STO_CUDA_ENTRY STV_DEFAULT"
_ZN7cutlass13device_kernelINS_4gemm6kernel13GemmUniversalIN4cute5tupleIJiiiiEEENS1_10collective13CollectiveMmaINS1_35MainloopSm100TmaUmmaWarpSpecializedILi12ELi2ELi4ENS5_IJNS4_1CILi4EEENSA_ILi1EEESC_EEEEENS5_IJNSA_ILi128EEESF_NSA_ILi32EEEEEEfNS5_IJlSC_lEEEfSI_NS4_8TiledMMAINS4_8MMA_AtomIJNS4_23SM100_MMA_TF32_2x1SM_SSINS_10tfloat32_tESM_fLi128ELi128ELNS4_4UMMA5MajorE0ELSO_0ELNSN_7ScaleInE0ELSP_0EEEEEENS4_6LayoutINS5_IJSC_SC_SC_EEENS5_IJNSA_ILi0EEESU_SU_EEEEENS5_IJNS4_10UnderscoreESX_SX_EEEEENS4_18SM100_TMA_2SM_LOADENS4_14ComposedLayoutINS4_7SwizzleILi3ELi4ELi3EEENS4_18smem_ptr_flag_bitsILi32EEENSS_INS5_IJNSA_ILi8EEESG_EEENS5_IJSG_SC_EEEEEEEvNS4_8identityENS4_28SM100_TMA_2SM_LOAD_MULTICASTES1A_vS1B_EENS_8epilogue10collective18CollectiveEpilogueINS1E_23Sm100TmaWarpSpecializedILi4ELi2ELi16ELb1ELb0EEEJNS5_IJNSA_ILi64EEESF_SG_EEENS5_IJNSS_IS1J_SC_EENSS_INS5_IJNSA_ILi16EEENSA_ILi2EEEEEENS5_IJSC_S1J_EEEEEEEEfSI_fSI_NS1E_6fusion15FusionCallbacksIS1I_NS1S_17LinearCombinationIffffLNS_15FloatRoundStyleE2EEES1K_S1R_JEEENS4_5SM1004TMEM4LOAD26SM100_TMEM_LOAD_32dp32b16xENS4_13SM90_TMA_LOADENS11_INS12_ILi2ELi4ELi3EEES15_NSS_INS5_IJS16_S1M_EEENS5_IJS1M_SC_EEEEEEENS4_39AutoVectorizingCopyWithAssumedAlignmentILi128EEENS4_14SM90_TMA_STOREES27_S29_S29_EEEvvEEEEvNT_6ParamsE:
[----:B------:R-:W1:Y:S01]  /*0000*/  LDC R1, c[0x0][0x37c] ;  /* 0x0000df00ff017b82 */ /* 0x000e620000000800 */
[----:B------:R-:W2:Y:S01]  /*0010*/  S2R R65, SR_TID.X ;  /* 0x0000000000417919 */ /* 0x000ea20000002100 */
[----:B------:R-:W3:Y:S06]  /*0020*/  LDCU.64 UR8, c[0x0][0x890] ;  /* 0x00011200ff0877ac */ /* 0x000eec0008000a00 */
[----:B------:R-:W4:Y:S01]  /*0030*/  S2UR UR47, SR_CgaCtaId ;  /* 0x00000000002f79c3 */ /* 0x000f220000008800 */
[----:B------:R-:W-:Y:S02]  /*0040*/  PRMT R26, RZ, 0x7610, R26 ;  /* 0x00007610ff1a7816 */ /* 0x000fe4000000001a */
[----:B------:R-:W-:Y:S01]  /*0050*/  ELECT P1, URZ, PT ;  /* 0x0000000000ff782f */ /* 0x000fe20003820000 */
[----:B---3--:R-:W-:-:S04]  /*0060*/  UISETP.NE.U32.AND UP0, UPT, UR8, URZ, UPT ;  /* 0x000000ff0800728c */ /* 0x008fc8000bf05070 */
[----:B------:R-:W-:Y:S02]  /*0070*/  UISETP.NE.AND.EX UP0, UPT, UR9, URZ, UPT, UP0 ;  /* 0x000000ff0900728c */ /* 0x000fe4000bf05300 */
[----:B----4-:R-:W-:Y:S02]  /*0080*/  ULOP3.LUT UR48, UR47, 0x1, URZ, 0xc0, !UPT ;  /* 0x000000012f307892 */ /* 0x010fe4000f8ec0ff */
[----:B------:R-:W-:Y:S01]  /*0090*/  ULOP3.LUT UR49, UR47, 0x1, URZ, 0x3c, !UPT ;  /* 0x000000012f317892 */ /* 0x000fe2000f8e3cff */
[----:B--2---:R-:W-:-:S05]  /*00a0*/  SHF.R.U32.HI R52, RZ, 0x5, R65 ;  /* 0x00000005ff347819 */ /* 0x004fca0000011641 */
[----:B------:R-:W2:Y:S02]  /*00b0*/  SHFL.IDX PT, R0, R52, RZ, 0x1f ;  /* 0x00001fff34007589 */ /* 0x000ea400000e0000 */
[----:B--2---:R-:W-:Y:S01]  /*00c0*/  R2UR UR18, R0 ;  /* 0x00000000001272ca */ /* 0x004fe200000e0000 */
[----:B-1----:R-:W-:-:S14]  /*00d0*/  BRA.U UP0, `(.L_x_0) ;  /* 0x0000000100307547 */ /* 0x002fdc000b800000 */
[----:B------:R-:W1:Y:S02]  /*00e0*/  LDCU.64 UR4, c[0x0][0x888] ;  /* 0x00011100ff0477ac */ /* 0x000e640008000a00 */
[----:B-1----:R-:W-:-:S04]  /*00f0*/  UISETP.NE.U32.AND UP0, UPT, UR4, URZ, UPT ;  /* 0x000000ff0400728c */ /* 0x002fc8000bf05070 */
[----:B------:R-:W-:-:S09]  /*0100*/  UISETP.NE.AND.EX UP0, UPT, UR5, URZ, UPT, UP0 ;  /* 0x000000ff0500728c */ /* 0x000fd2000bf05300 */
[----:B------:R-:W-:Y:S05]  /*0110*/  BRA.U !UP0, `(.L_x_1) ;  /* 0x0000000108147547 */ /* 0x000fea000b800000 */
[----:B------:R-:W1:Y:S01]  /*0120*/  LDC.64 R2, c[0x0][0x888] ;  /* 0x00022200ff027b82 */ /* 0x000e620000000a00 */
[----:B------:R-:W1:Y:S02]  /*0130*/  LDCU.64 UR4, c[0x0][0x358] ;  /* 0x00006b00ff0477ac */ /* 0x000e640008000a00 */
[----:B-1----:R1:W5:Y:S01]  /*0140*/  LDG.E R27, desc[UR4][R2.64] ;  /* 0x00000004021b7981 */ /* 0x002362000c1e1900 */
[----:B------:R-:W-:Y:S01]  /*0150*/  HFMA2 R26, -RZ, RZ, 0, 5.9604644775390625e-08 ;  /* 0x00000001ff1a7431 */ /* 0x000fe200000001ff */
[----:B------:R-:W-:Y:S05]  /*0160*/  BRA `(.L_x_0) ;  /* 0x00000000000c7947 */ /* 0x000fea0003800000 */
.L_x_1:
[----:B------:R-:W1:Y:S01]  /*0170*/  LDCU UR4, c[0x0][0x880] ;  /* 0x00011000ff0477ac */ /* 0x000e620008000800 */
[----:B------:R-:W-:Y:S01]  /*0180*/  HFMA2 R26, -RZ, RZ, 0, 5.9604644775390625e-08 ;  /* 0x00000001ff1a7431 */ /* 0x000fe200000001ff */
[----:B-1----:R-:W-:-:S07]  /*0190*/  MOV R27, UR4 ;  /* 0x00000004001b7c02 */ /* 0x002fce0008000f00 */
.L_x_0:
[----:B------:R-:W2:Y:S02]  /*01a0*/  LDCU.64 UR4, c[0x0][0x8b0] ;  /* 0x00011600ff0477ac */ /* 0x000ea40008000a00 */
[----:B--2---:R-:W-:-:S04]  /*01b0*/  UISETP.NE.U32.AND UP0, UPT, UR4, URZ, UPT ;  /* 0x000000ff0400728c */ /* 0x004fc8000bf05070 */
[----:B------:R-:W-:-:S09]  /*01c0*/  UISETP.NE.AND.EX UP0, UPT, UR5, URZ, UPT, UP0 ;  /* 0x000000ff0500728c */ /* 0x000fd2000bf05300 */
[----:B------:R-:W-:Y:S05]  /*01d0*/  BRA.U UP0, `(.L_x_2) ;  /* 0x0000000100287547 */ /* 0x000fea000b800000 */
[----:B------:R-:W2:Y:S02]  /*01e0*/  LDCU.64 UR4, c[0x0][0x8a8] ;  /* 0x00011500ff0477ac */ /* 0x000ea40008000a00 */
[----:B--2---:R-:W-:-:S04]  /*01f0*/  UISETP.NE.U32.AND UP0, UPT, UR4, URZ, UPT ;  /* 0x000000ff0400728c */ /* 0x004fc8000bf05070 */
[----:B------:R-:W-:-:S09]  /*0200*/  UISETP.NE.AND.EX UP0, UPT, UR5, URZ, UPT, UP0 ;  /* 0x000000ff0500728c */ /* 0x000fd2000bf05300 */
[----:B------:R-:W-:Y:S05]  /*0210*/  BRA.U !UP0, `(.L_x_3) ;  /* 0x0000000108107547 */ /* 0x000fea000b800000 */
[----:B------:R-:W2:Y:S01]  /*0220*/  LDC.64 R24, c[0x0][0x8a8] ;  /* 0x00022a00ff187b82 */ /* 0x000ea20000000a00 */
[----:B------:R-:W2:Y:S02]  /*0230*/  LDCU.64 UR4, c[0x0][0x358] ;  /* 0x00006b00ff0477ac */ /* 0x000ea40008000a00 */
[----:B--2---:R2:W5:Y:S01]  /*0240*/  LDG.E R24, desc[UR4][R24.64] ;  /* 0x0000000418187981 */ /* 0x004562000c1e1900 */
[----:B------:R-:W-:Y:S05]  /*0250*/  BRA `(.L_x_2) ;  /* 0x0000000000087947 */ /* 0x000fea0003800000 */
.L_x_3:
[----:B------:R-:W2:Y:S02]  /*0260*/  LDCU UR4, c[0x0][0x8a0] ;  /* 0x00011400ff0477ac */ /* 0x000ea40008000800 */
[----:B--2---:R-:W-:Y:S02]  /*0270*/  MOV R24, UR4 ;  /* 0x0000000400187c02 */ /* 0x004fe40008000f00 */
.L_x_2:
[----:B------:R-:W-:Y:S01]  /*0280*/  IMAD.U32 R0, RZ, RZ, UR18 ;  /* 0x00000012ff007e24 */ /* 0x000fe2000f8e00ff */
[----:B------:R-:W-:Y:S04]  /*0290*/  BSSY.RECONVERGENT B0, `(.L_x_4) ;  /* 0x000000c000007945 */ /* 0x000fe80003800200 */
[C---:B------:R-:W-:Y:S02]  /*02a0*/  ISETP.NE.OR P2, PT, R0.reuse, 0x1, !P1 ;  /* 0x000000010000780c */ /* 0x040fe40004f45670 */
[----:B------:R-:W-:-:S11]  /*02b0*/  ISETP.NE.OR P0, PT, R0, 0x3, !P1 ;  /* 0x000000030000780c */ /* 0x000fd60004f05670 */
[----:B------:R-:W-:Y:S05]  /*02c0*/  @P2 BRA `(.L_x_5) ;  /* 0x0000000000202947 */ /* 0x000fea0003800000 */
[----:B------:R-:W3:Y:S02]  /*02d0*/  LDCU.64 UR4, c[0x0][0x348] ;  /* 0x00006900ff0477ac */ /* 0x000ee40008000a00 */
[----:B---3--:R-:W-:Y:S02]  /*02e0*/  UIADD3 UR6, UP1, UPT, UR4, 0x80, URZ ;  /* 0x0000008004067890 */ /* 0x008fe4000ff3e0ff */
[----:B------:R-:W-:Y:S02]  /*02f0*/  UIADD3 UR4, UP0, UPT, UR4, 0x180, URZ ;  /* 0x0000018004047890 */ /* 0x000fe4000ff1e0ff */
[----:B------:R-:W-:Y:S02]  /*0300*/  UIADD3.X UR7, UPT, UPT, URZ, UR5, URZ, UP1, !UPT ;  /* 0x00000005ff077290 */ /* 0x000fe40008ffe4ff */
[----:B------:R-:W-:-:S07]  /*0310*/  UIADD3.X UR5, UPT, UPT, URZ, UR5, URZ, UP0, !UPT ;  /* 0x00000005ff057290 */ /* 0x000fce00087fe4ff */
[----:B------:R3:W-:Y:S02]  /*0320*/  UTMACCTL.PF [UR6] ;  /* 0x00000000060079b9 */ /* 0x0007e40008040000 */
[----:B------:R3:W-:Y:S02]  /*0330*/  UTMACCTL.PF [UR4] ;  /* 0x00000000040079b9 */ /* 0x0007e40008040000 */
[----:B---3--:R-:W-:Y:S01]  /*0340*/  NOP ;  /* 0x0000000000007918 */ /* 0x008fe20000000000 */
.L_x_5:
[----:B------:R-:W-:Y:S05]  /*0350*/  BSYNC.RECONVERGENT B0 ;  /* 0x0000000000007941 */ /* 0x000fea0003800200 */
.L_x_4:
[----:B------:R-:W-:Y:S04]  /*0360*/  BSSY.RECONVERGENT B0, `(.L_x_6) ;  /* 0x000000a000007945 */ /* 0x000fe80003800200 */
        /* <DEDUP_REMOVED lines=9> */
.L_x_7:
[----:B------:R-:W-:Y:S05]  /*0400*/  BSYNC.RECONVERGENT B0 ;  /* 0x0000000000007941 */ /* 0x000fea0003800200 */
.L_x_6:
[----:B------:R-:W3:Y:S01]  /*0410*/  LDCU.64 UR4, c[0x0][0x888] ;  /* 0x00011100ff0477ac */ /* 0x000ee20008000a00 */
[----:B------:R-:W-:Y:S02]  /*0420*/  UISETP.EQ.U32.AND UP2, UPT, UR8, URZ, UPT ;  /* 0x000000ff0800728c */ /* 0x000fe4000bf42070 */
[----:B------:R-:W-:Y:S02]  /*0430*/  UPLOP3.LUT UP4, UPT, UPT, UPT, UPT, 0x80, 0x8 ;  /* 0x000000000008789c */ /* 0x000fe40003f8f070 */
[----:B---3--:R-:W-:-:S04]  /*0440*/  UISETP.NE.U32.AND UP0, UPT, UR4, URZ, UPT ;  /* 0x000000ff0400728c */ /* 0x008fc8000bf05070 */
[----:B------:R-:W-:-:S04]  /*0450*/  UISETP.NE.AND.EX UP1, UPT, UR5, URZ, UPT, UP0 ;  /* 0x000000ff0500728c */ /* 0x000fc8000bf25300 */
[----:B------:R-:W-:-:S04]  /*0460*/  UISETP.EQ.OR.EX UP3, UPT, UR9, URZ, !UP1, UP2 ;  /* 0x000000ff0900728c */ /* 0x000fc8000cf62720 */
[----:B------:R-:W-:-:S06]  /*0470*/  UP2UR UR4, UPR, URZ, 0x8 ;  /* 0x00000008ff047883 */ /* 0x000fcc0008000000 */
[----:B------:R-:W-:Y:S01]  /*0480*/  MOV R54, UR4 ;  /* 0x0000000400367c02 */ /* 0x000fe20008000f00 */
[----:B------:R-:W-:Y:S06]  /*0490*/  BRA.U !UP3, `(.L_x_8) ;  /* 0x000000010b207547 */ /* 0x000fec000b800000 */
[----:B------:R-:W-:Y:S01]  /*04a0*/  UISETP.NE.U32.AND UP2, UPT, UR8, URZ, UPT ;  /* 0x000000ff0800728c */ /* 0x000fe2000bf45070 */
[----:B-----5:R-:W-:Y:S01]  /*04b0*/  FSETP.NEU.AND P0, PT, R27, RZ, PT ;  /* 0x000000ff1b00720b */ /* 0x020fe20003f0d000 */
[----:B------:R-:W-:Y:S02]  /*04c0*/  USEL UR4, URZ, 0xffffffff, UP1 ;  /* 0xffffffffff047887 */ /* 0x000fe40008800000 */
[----:B------:R-:W-:-:S10]  /*04d0*/  UISETP.NE.AND.EX UP2, UPT, UR9, URZ, UPT, UP2 ;  /* 0x000000ff0900728c */ /* 0x000fd4000bf45320 */
[----:B------:R-:W-:Y:S01]  /*04e0*/  VOTEU.ANY UP0, P0 ;  /* 0x0000000000ff7886 */ /* 0x000fe20000000100 */
[----:B------:R-:W-:-:S04]  /*04f0*/  @!UP2 USEL UR4, URZ, 0xffffffff, UP0 ;  /* 0xffffffffff04a887 */ /* 0x000fc80008000000 */
[----:B------:R-:W-:-:S04]  /*0500*/  ULOP3.LUT UR4, UR4, 0x1, URZ, 0xc0, !UPT ;  /* 0x0000000104047892 */ /* 0x000fc8000f8ec0ff */
[----:B------:R-:W-:-:S11]  /*0510*/  UISETP.NE.U32.AND UP4, UPT, UR4, 0x1, UPT ;  /* 0x000000010400788c */ /* 0x000fd6000bf85070 */
.L_x_8:
[----:B------:R-:W3:Y:S01]  /*0520*/  SHFL.IDX PT, R0, R52, RZ, 0x1f ;  /* 0x00001fff34007589 */ /* 0x000ee200000e0000 */
[----:B------:R-:W-:-:S04]  /*0530*/  UISETP.NE.AND UP0, UPT, UR18, 0x2, UPT ;  /* 0x000000021200788c */ /* 0x000fc8000bf05270 */
[----:B------:R-:W-:Y:S02]  /*0540*/  UISETP.EQ.AND UP2, UPT, UR48, URZ, !UP0 ;  /* 0x000000ff3000728c */ /* 0x000fe4000c742270 */
[----:B------:R-:W-:-:S04]  /*0550*/  USEL UR55, URZ, 0x1, UP0 ;  /* 0x00000001ff377887 */ /* 0x000fc80008000000 */
[----:B------:R-:W-:Y:S02]  /*0560*/  PLOP3.LUT P3, PT, P1, PT, UP2, 0x80, 0x8 ;  /* 0x000000000008781c */ /* 0x000fe40000f6f028 */
[----:B---3--:R-:W-:-:S13]  /*0570*/  ISETP.NE.AND P0, PT, R0, RZ, PT ;  /* 0x000000ff0000720c */ /* 0x008fda0003f05270 */
[----:B------:R-:W-:Y:S05]  /*0580*/  @P0 BRA `(.L_x_9) ;  /* 0x0000000000a00947 */ /* 0x000fea0003800000 */
[----:B------:R-:W-:Y:S01]  /*0590*/  ELECT P0, URZ, PT ;  /* 0x0000000000ff782f */ /* 0x000fe20003800000 */
[----:B------:R-:W-:-:S12]  /*05a0*/  BSSY.RECONVERGENT B0, `(.L_x_9) ;  /* 0x0000026000007945 */ /* 0x000fd80003800200 */
[----:B------:R-:W-:Y:S05]  /*05b0*/  @!P0 BRA `(.L_x_10) ;  /* 0x0000000000908947 */ /* 0x000fea0003800000 */
[----:B------:R-:W-:Y:S01]  /*05c0*/  UMOV UR4, 0x400 ;  /* 0x0000040000047882 */ /* 0x000fe20000000000 */
[----:B------:R-:W-:Y:S01]  /*05d0*/  UMOV UR8, 0x1 ;  /* 0x0000000100087882 */ /* 0x000fe20000000000 */
[----:B------:R-:W-:Y:S01]  /*05e0*/  UMOV UR6, 0x2 ;  /* 0x0000000200067882 */ /* 0x000fe20000000000 */
[----:B------:R-:W-:Y:S02]  /*05f0*/  ULEA UR4, UR47, UR4, 0x18 ;  /* 0x000000042f047291 */ /* 0x000fe4000f8ec0ff */
[----:B------:R-:W-:-:S04]  /*0600*/  UIADD3 UR8, UPT, UPT, -UR8, 0x100000, URZ ;  /* 0x0010000008087890 */ /* 0x000fc8000fffe1ff */
[----:B------:R-:W-:Y:S02]  /*0610*/  USHF.L.U32 UR9, UR8, 0xb, URZ ;  /* 0x0000000b08097899 */ /* 0x000fe400080006ff */
[----:B------:R-:W-:Y:S02]  /*0620*/  USHF.L.U32 UR8, UR8, 0x1, URZ ;  /* 0x0000000108087899 */ /* 0x000fe400080006ff */
[----:B------:R-:W-:-:S04]  /*0630*/  UIADD3 UR6, UPT, UPT, -UR6, 0x100000, URZ ;  /* 0x0010000006067890 */ /* 0x000fc8000fffe1ff */
[----:B------:R-:W-:Y:S02]  /*0640*/  USHF.L.U32 UR7, UR6, 0xb, URZ ;  /* 0x0000000b06077899 */ /* 0x000fe400080006ff */
[----:B------:R-:W-:Y:S01]  /*0650*/  USHF.L.U32 UR6, UR6, 0x1, URZ ;  /* 0x0000000106067899 */ /* 0x000fe200080006ff */
[----:B------:R-:W3:Y:S03]  /*0660*/  FENCE.VIEW.ASYNC.S ;  /* 0x00000000000073c6 */ /* 0x000ee60000000000 */
[----:B---3--:R3:W4:Y:S08]  /*0670*/  SYNCS.EXCH.64 URZ, [UR4], UR8 ;  /* 0x0000000804ff75b2 */ /* 0x0087300008000100 */
[----:B------:R3:W1:Y:S01]  /*0680*/  SYNCS.EXCH.64 URZ, [UR4+0x60], UR6 ;  /* 0x0000600604ff75b2 */ /* 0x0006620008000100 */
        /* <DEDUP_REMOVED lines=21> */
[----:B------:R3:W1:Y:S02]  /*07e0*/  SYNCS.EXCH.64 URZ, [UR4+0xb8], UR6 ;  /* 0x0000b80604ff75b2 */ /* 0x0006640008000100 */
[----:B---34-:R-:W-:Y:S01]  /*07f0*/  NOP ;  /* 0x0000000000007918 */ /* 0x018fe20000000000 */
.L_x_10:
[----:B------:R-:W-:Y:S05]  /*0800*/  BSYNC.RECONVERGENT B0 ;  /* 0x0000000000007941 */ /* 0x000fea0003800200 */
.L_x_9:
[----:B------:R-:W3:Y:S01]  /*0810*/  SHFL.IDX PT, R0, R52, RZ, 0x1f ;  /* 0x00001fff34007589 */ /* 0x000ee200000e0000 */
[----:B------:R-:W-:Y:S01]  /*0820*/  NOP ;  /* 0x0000000000007918 */ /* 0x000fe20000000000 */
[----:B---3--:R-:W-:-:S13]  /*0830*/  ISETP.NE.AND P0, PT, R0, 0x1, PT ;  /* 0x000000010000780c */ /* 0x008fda0003f05270 */
[----:B------:R-:W-:Y:S05]  /*0840*/  @P0 BRA `(.L_x_11) ;  /* 0x0000000000540947 */ /* 0x000fea0003800000 */
        /* <DEDUP_REMOVED lines=10> */
[----:B------:R-:W-:Y:S01]  /*08f0*/  ELECT P0, URZ, PT ;  /* 0x0000000000ff782f */ /* 0x000fe20003800000 */
[----:B------:R-:W3:Y:S02]  /*0900*/  FENCE.VIEW.ASYNC.S ;  /* 0x00000000000073c6 */ /* 0x000ee40000000000 */
[----:B---3--:R3:W4:Y:S08]  /*0910*/  SYNCS.EXCH.64 URZ, [UR4+0xc0], UR8 ;  /* 0x0000c00804ff75b2 */ /* 0x0087300008000100 */
[----:B------:R3:W1:Y:S01]  /*0920*/  SYNCS.EXCH.64 URZ, [UR4+0xe0], UR6 ;  /* 0x0000e00604ff75b2 */ /* 0x0006620008000100 */
[----:B------:R3:W1:Y:S01]  /*0930*/  SYNCS.EXCH.64 URZ, [UR4+0xc8], UR8 ;  /* 0x0000c80804ff75b2 */ /* 0x0006620008000100 */
[----:B------:R3:W1:Y:S01]  /*0940*/  SYNCS.EXCH.64 URZ, [UR4+0xe8], UR6 ;  /* 0x0000e80604ff75b2 */ /* 0x0006620008000100 */
[----:B------:R3:W1:Y:S01]  /*0950*/  SYNCS.EXCH.64 URZ, [UR4+0xd0], UR8 ;  /* 0x0000d00804ff75b2 */ /* 0x0006620008000100 */
[----:B------:R3:W1:Y:S01]  /*0960*/  SYNCS.EXCH.64 URZ, [UR4+0xf0], UR6 ;  /* 0x0000f00604ff75b2 */ /* 0x0006620008000100 */
[----:B------:R3:W1:Y:S01]  /*0970*/  SYNCS.EXCH.64 URZ, [UR4+0xd8], UR8 ;  /* 0x0000d80804ff75b2 */ /* 0x0006620008000100 */
[----:B------:R3:W1:Y:S01]  /*0980*/  SYNCS.EXCH.64 URZ, [UR4+0xf8], UR6 ;  /* 0x0000f80604ff75b2 */ /* 0x0006620008000100 */
[----:B------:R-:W-:Y:S01]  /*0990*/  NOP ;  /* 0x0000000000007918 */ /* 0x000fe20000000000 */
.L_x_11:
[----:B------:R-:W2:Y:S01]  /*09a0*/  SHFL.IDX PT, R0, R52, RZ, 0x1f ;  /* 0x00001fff34007589 */ /* 0x000ea200000e0000 */
[----:B------:R-:W-:Y:S01]  /*09b0*/  NOP ;  /* 0x0000000000007918 */ /* 0x000fe20000000000 */
[----:B--2---:R-:W-:-:S13]  /*09c0*/  ISETP.NE.AND P0, PT, R0, 0x3, PT ;  /* 0x000000030000780c */ /* 0x004fda0003f05270 */
[----:B------:R-:W-:Y:S05]  /*09d0*/  @P0 BRA `(.L_x_12) ;  /* 0x00000000002c0947 */ /* 0x000fea0003800000 */
[----:B---3--:R-:W-:Y:S01]  /*09e0*/  UMOV UR6, 0x400 ;  /* 0x0000040000067882 */ /* 0x008fe20000000000 */
[----:B------:R-:W-:Y:S01]  /*09f0*/  UMOV UR4, 0x20 ;  /* 0x0000002000047882 */ /* 0x000fe20000000000 */
[----:B------:R-:W-:Y:S02]  /*0a00*/  ULEA UR6, UR47, UR6, 0x18 ;  /* 0x000000062f067291 */ /* 0x000fe4000f8ec0ff */
[----:B------:R-:W-:-:S04]  /*0a10*/  UIADD3 UR4, UPT, UPT, -UR4, 0x100000, URZ ;  /* 0x0010000004047890 */ /* 0x000fc8000fffe1ff */
[----:B------:R-:W-:Y:S02]  /*0a20*/  USHF.L.U32 UR5, UR4, 0xb, URZ ;  /* 0x0000000b04057899 */ /* 0x000fe400080006ff */
[----:B------:R-:W-:Y:S01]  /*0a30*/  USHF.L.U32 UR4, UR4, 0x1, URZ ;  /* 0x0000000104047899 */ /* 0x000fe200080006ff */
[----:B------:R-:W-:Y:S01]  /*0a40*/  ELECT P0, URZ, PT ;  /* 0x0000000000ff782f */ /* 0x000fe20003800000 */
[----:B------:R-:W2:Y:S10]  /*0a50*/  FENCE.VIEW.ASYNC.S ;  /* 0x00000000000073c6 */ /* 0x000eb40000000000 */
[----:B--2---:R2:W3:Y:S01]  /*0a60*/  SYNCS.EXCH.64 URZ, [UR6+0x100], UR4 ;  /* 0x0001000406ff75b2 */ /* 0x0044e20008000100 */
[----:B------:R2:W1:Y:S01]  /*0a70*/  SYNCS.EXCH.64 URZ, [UR6+0x108], UR4 ;  /* 0x0001080406ff75b2 */ /* 0x0004620008000100 */
[----:B------:R-:W-:Y:S01]  /*0a80*/  NOP ;  /* 0x0000000000007918 */ /* 0x000fe20000000000 */
.L_x_12:
[----:B------:R-:W4:Y:S01]  /*0a90*/  SHFL.IDX PT, R0, R52, RZ, 0x1f ;  /* 0x00001fff34007589 */ /* 0x000f2200000e0000 */
[----:B------:R-:W-:Y:S01]  /*0aa0*/  NOP ;  /* 0x0000000000007918 */ /* 0x000fe20000000000 */
[----:B----4-:R-:W-:-:S13]  /*0ab0*/  ISETP.NE.AND P0, PT, R0, 0x4, PT ;  /* 0x000000040000780c */ /* 0x010fda0003f05270 */
[----:B------:R-:W-:Y:S05]  /*0ac0*/  @P0 BRA `(.L_x_13) ;  /* 0x0000000000480947 */ /* 0x000fea0003800000 */
[----:B--23--:R-:W-:Y:S01]  /*0ad0*/  UMOV UR4, 0x3a0 ;  /* 0x000003a000047882 */ /* 0x00cfe20000000000 */
[----:B------:R-:W-:Y:S01]  /*0ae0*/  UMOV UR6, 0x400 ;  /* 0x0000040000067882 */ /* 0x000fe20000000000 */
[----:B------:R-:W-:Y:S01]  /*0af0*/  USEL UR4, UR4, 0x320, UP4 ;  /* 0x0000032004047887 */ /* 0x000fe2000a000000 */
        /* <DEDUP_REMOVED lines=9> */
[----:B------:R-:W2:Y:S02]  /*0b90*/  FENCE.VIEW.ASYNC.S ;  /* 0x00000000000073c6 */ /* 0x000ea40000000000 */
[----:B--2---:R4:W2:Y:S08]  /*0ba0*/  SYNCS.EXCH.64 URZ, [UR6+0x110], UR8 ;  /* 0x0001100806ff75b2 */ /* 0x0048b00008000100 */
[----:B------:R4:W3:Y:S01]  /*0bb0*/  SYNCS.EXCH.64 URZ, [UR6+0x120], UR4 ;  /* 0x0001200406ff75b2 */ /* 0x0008e20008000100 */
[----:B------:R4:W1:Y:S01]  /*0bc0*/  SYNCS.EXCH.64 URZ, [UR6+0x118], UR8 ;  /* 0x0001180806ff75b2 */ /* 0x0008620008000100 */
[----:B------:R4:W1:Y:S02]  /*0bd0*/  SYNCS.EXCH.64 URZ, [UR6+0x128], UR4 ;  /* 0x0001280406ff75b2 */ /* 0x0008640008000100 */
[----:B----4-:R-:W-:Y:S01]  /*0be0*/  NOP ;  /* 0x0000000000007918 */ /* 0x010fe20000000000 */
.L_x_13:
[----:B------:R-:W4:Y:S01]  /*0bf0*/  SHFL.IDX PT, R0, R52, RZ, 0x1f ;  /* 0x00001fff34007589 */ /* 0x000f2200000e0000 */
[----:B------:R-:W-:Y:S01]  /*0c00*/  NOP ;  /* 0x0000000000007918 */ /* 0x000fe20000000000 */
[----:B----4-:R-:W-:-:S13]  /*0c10*/  ISETP.NE.AND P0, PT, R0, 0x5, PT ;  /* 0x000000050000780c */ /* 0x010fda0003f05270 */
[----:B------:R-:W-:Y:S05]  /*0c20*/  @P0 BRA `(.L_x_14) ;  /* 0x0000000000540947 */ /* 0x000fea0003800000 */
[----:B--23--:R-:W-:Y:S01]  /*0c30*/  UMOV UR4, 0x400 ;  /* 0x0000040000047882 */ /* 0x00cfe20000000000 */
        /* <DEDUP_REMOVED lines=14> */
[----:B------:R4:W1:Y:S01]  /*0d20*/  SYNCS.EXCH.64 URZ, [UR4+0x158], UR8 ;  /* 0x0001580804ff75b2 */ /* 0x0008620008000100 */
[----:B------:R4:W1:Y:S01]  /*0d30*/  SYNCS.EXCH.64 URZ, [UR4+0x140], UR6 ;  /* 0x0001400604ff75b2 */ /* 0x0008620008000100 */
[----:B------:R4:W1:Y:S01]  /*0d40*/  SYNCS.EXCH.64 URZ, [UR4+0x160], UR8 ;  /* 0x0001600804ff75b2 */ /* 0x0008620008000100 */
[----:B------:R4:W1:Y:S01]  /*0d50*/  SYNCS.EXCH.64 URZ, [UR4+0x148], UR6 ;  /* 0x0001480604ff75b2 */ /* 0x0008620008000100 */
[----:B------:R4:W1:Y:S02]  /*0d60*/  SYNCS.EXCH.64 URZ, [UR4+0x168], UR8 ;  /* 0x0001680804ff75b2 */ /* 0x0008640008000100 */
[----:B----4-:R-:W-:Y:S01]  /*0d70*/  NOP ;  /* 0x0000000000007918 */ /* 0x010fe20000000000 */
.L_x_14:
[----:B------:R-:W4:Y:S01]  /*0d80*/  SHFL.IDX PT, R0, R52, RZ, 0x1f ;  /* 0x00001fff34007589 */ /* 0x000f2200000e0000 */
[----:B------:R-:W-:Y:S01]  /*0d90*/  ISETP.NE.OR P1, PT, RZ, UR18, !P1 ;  /* 0x00000012ff007c0c */ /* 0x000fe2000cf25670 */
[----:B------:R-:W-:Y:S01]  /*0da0*/  NOP ;  /* 0x0000000000007918 */ /* 0x000fe20000000000 */
[----:B----4-:R-:W-:-:S13]  /*0db0*/  ISETP.NE.AND P0, PT, R0, 0x3, PT ;  /* 0x000000030000780c */ /* 0x010fda0003f05270 */
[----:B------:R-:W-:Y:S05]  /*0dc0*/  @P0 BRA `(.L_x_15) ;  /* 0x0000000000340947 */ /* 0x000fea0003800000 */
[----:B--23--:R-:W-:Y:S01]  /*0dd0*/  UMOV UR4, 0x400 ;  /* 0x0000040000047882 */ /* 0x00cfe20000000000 */
[----:B------:R-:W-:Y:S01]  /*0de0*/  UMOV UR6, 0x20 ;  /* 0x0000002000067882 */ /* 0x000fe20000000000 */
[----:B------:R-:W-:Y:S02]  /*0df0*/  ULEA UR4, UR47, UR4, 0x18 ;  /* 0x000000042f047291 */ /* 0x000fe4000f8ec0ff */
[----:B------:R-:W-:-:S04]  /*0e00*/  UIADD3 UR6, UPT, UPT, -UR6, 0x100000, URZ ;  /* 0x0010000006067890 */ /* 0x000fc8000fffe1ff */
[----:B------:R-:W-:Y:S02]  /*0e10*/  USHF.L.U32 UR7, UR6, 0xb, URZ ;  /* 0x0000000b06077899 */ /* 0x000fe400080006ff */
[----:B------:R-:W-:Y:S01]  /*0e20*/  USHF.L.U32 UR6, UR6, 0x1, URZ ;  /* 0x0000000106067899 */ /* 0x000fe200080006ff */
[----:B------:R-:W-:Y:S01]  /*0e30*/  ELECT P0, URZ, PT ;  /* 0x0000000000ff782f */ /* 0x000fe20003800000 */
[----:B------:R-:W2:Y:S10]  /*0e40*/  FENCE.VIEW.ASYNC.S ;  /* 0x00000000000073c6 */ /* 0x000eb40000000000 */
[----:B--2---:R4:W2:Y:S01]  /*0e50*/  SYNCS.EXCH.64 URZ, [UR4+0x170], UR6 ;  /* 0x0001700604ff75b2 */ /* 0x0048a20008000100 */
[----:B------:R4:W3:Y:S01]  /*0e60*/  SYNCS.EXCH.64 URZ, [UR4+0x180], UR6 ;  /* 0x0001800604ff75b2 */ /* 0x0008e20008000100 */
[----:B------:R4:W1:Y:S01]  /*0e70*/  SYNCS.EXCH.64 URZ, [UR4+0x178], UR6 ;  /* 0x0001780604ff75b2 */ /* 0x0008620008000100 */
[----:B------:R4:W1:Y:S02]  /*0e80*/  SYNCS.EXCH.64 URZ, [UR4+0x188], UR6 ;  /* 0x0001880604ff75b2 */ /* 0x0008640008000100 */
[----:B----4-:R-:W-:Y:S01]  /*0e90*/  NOP ;  /* 0x0000000000007918 */ /* 0x010fe20000000000 */
.L_x_15:
[----:B------:R-:W-:Y:S01]  /*0ea0*/  VOTEU.ALL UP0, P1 ;  /* 0x0000000000ff7886 */ /* 0x000fe20000800000 */
[----:B--23--:R-:W-:Y:S01]  /*0eb0*/  UMOV UR4, 0x20 ;  /* 0x0000002000047882 */ /* 0x00cfe20000000000 */
[----:B------:R-:W2:Y:S01]  /*0ec0*/  LDCU UR7, c[0x0][0x36c] ;  /* 0x00006d80ff0777ac */ /* 0x000ea20008000800 */
[----:B------:R-:W-:Y:S01]  /*0ed0*/  NOP ;  /* 0x0000000000007918 */ /* 0x000fe20000000000 */
[----:B------:R-:W-:Y:S01]  /*0ee0*/  LOP3.LUT R0, R65, 0x1f, RZ, 0xc0, !PT ;  /* 0x0000001f41007812 */ /* 0x000fe200078ec0ff */
[----:B------:R-:W-:Y:S01]  /*0ef0*/  @!UP0 UMOV UR6, 0x400 ;  /* 0x0000040000068882 */ /* 0x000fe20000000000 */
[----:B------:R-:W-:-:S04]  /*0f00*/  @!UP0 UIADD3 UR4, UPT, UPT, -UR4, 0x100000, URZ ;  /* 0x0010000004048890 */ /* 0x000fc8000fffe1ff */
[----:B------:R-:W-:Y:S02]  /*0f10*/  @!UP0 USHF.L.U32 UR5, UR4, 0xb, URZ ;  /* 0x0000000b04058899 */ /* 0x000fe400080006ff */
[----:B------:R-:W-:Y:S02]  /*0f20*/  @!UP0 USHF.L.U32 UR4, UR4, 0x1, URZ ;  /* 0x0000000104048899 */ /* 0x000fe400080006ff */
[----:B------:R-:W-:Y:S01]  /*0f30*/  @!UP0 ULEA UR6, UR47, UR6, 0x18 ;  /* 0x000000062f068291 */ /* 0x000fe2000f8ec0ff */
[----:B------:R-:W-:Y:S01]  /*0f40*/  VOTEU.ALL UP0, P1 ;  /* 0x0000000000ff7886 */ /* 0x000fe20000800000 */
[----:B------:R-:W-:Y:S02]  /*0f50*/  UISETP.NE.AND UP5, UPT, UR18, URZ, UPT ;  /* 0x000000ff1200728c */ /* 0x000fe4000bfa5270 */
[----:B--2---:R-:W-:Y:S01]  /*0f60*/  UISETP.EQ.U32.AND UP6, UPT, UR7, 0x1, UPT ;  /* 0x000000010700788c */ /* 0x004fe2000bfc2070 */
[----:B------:R-:W2:Y:S07]  /*0f70*/  FENCE.VIEW.ASYNC.S ;  /* 0x00000000000073c6 */ /* 0x000eae0000000000 */
[----:B--2---:R2:W3:Y:S01]  /*0f80*/  @!UP0 SYNCS.EXCH.64 URZ, [UR6+0x190], UR4 ;  /* 0x0001900406ff85b2 */ /* 0x0044e20008000100 */
[----:B------:R-:W-:Y:S05]  /*0f90*/  BRA.U !UP6, `(.L_x_16) ;  /* 0x000000010e087547 */ /* 0x000fea000b800000 */
[----:B-1-3--:R-:W-:Y:S01]  /*0fa0*/  UCGABAR_ARV ;  /* 0x00000000000079c7 */ /* 0x00afe20008000000 */
[----:B------:R-:W-:Y:S05]  /*0fb0*/  BRA `(.L_x_17) ;  /* 0x0000000000047947 */ /* 0x000fea0003800000 */
.L_x_16:
[----:B-1-3--:R-:W-:Y:S01]  /*0fc0*/  NOP ;  /* 0x0000000000007918 */ /* 0x00afe20000000000 */
.L_x_17:
[----:B------:R-:W1:Y:S01]  /*0fd0*/  S2UR UR31, SR_CTAID.X ;  /* 0x00000000001f79c3 */ /* 0x000e620000002500 */
[----:B------:R-:W-:-:S05]  /*0fe0*/  CS2R.32 R53, SR_CgaSize ;  /* 0x0000000000357805 */ /* 0x000fca0000008a00 */
[----:B------:R-:W-:-:S05]  /*0ff0*/  IMAD R53, R53, -0xa0, RZ ;  /* 0xffffff6035357824 */ /* 0x000fca00078e02ff */
[----:B--2---:R-:W-:-:S14]  /*1000*/  R2UR UR5, R53 ;  /* 0x00000000350572ca */ /* 0x004fdc00000e0000 */
[----:B------:R-:W2:Y:S01]  /*1010*/  LDCU UR5, c[0x0][UR5+0x2b0] ;  /* 0x00005600050577ac */ /* 0x000ea20008000800 */
[----:B------:R-:W-:-:S05]  /*1020*/  CS2R.32 R53, SR_CgaSize ;  /* 0x0000000000357805 */ /* 0x000fca0000008a00 */
[----:B------:R-:W-:-:S05]  /*1030*/  IMAD R53, R53, -0xa0, RZ ;  /* 0xffffff6035357824 */ /* 0x000fca00078e02ff */
[----:B------:R-:W-:-:S14]  /*1040*/  R2UR UR4, R53 ;  /* 0x00000000350472ca */ /* 0x000fdc00000e0000 */
[----:B------:R-:W3:Y:S01]  /*1050*/  LDCU UR4, c[0x0][UR4+0x2b4] ;  /* 0x00005680040477ac */ /* 0x000ee20008000800 */
[----:B------:R-:W4:Y:S01]  /*1060*/  S2UR UR30, SR_CTAID.Y ;  /* 0x00000000001e79c3 */ /* 0x000f220000002600 */
[----:B------:R-:W-:-:S05]  /*1070*/  CS2R.32 R53, SR_CgaSize ;  /* 0x0000000000357805 */ /* 0x000fca0000008a00 */
[----:B------:R-:W-:-:S05]  /*1080*/  IMAD R53, R53, -0xa0, RZ ;  /* 0xffffff6035357824 */ /* 0x000fca00078e02ff */
[----:B------:R-:W-:-:S14]  /*1090*/  R2UR UR7, R53 ;  /* 0x00000000350772ca */ /* 0x000fdc00000e0000 */
[----:B------:R-:W3:Y:S01]  /*10a0*/  LDCU UR7, c[0x0][UR7+0x2a4] ;  /* 0x00005480070777ac */ /* 0x000ee20008000800 */
[----:B------:R-:W-:-:S05]  /*10b0*/  CS2R.32 R53, SR_CgaSize ;  /* 0x0000000000357805 */ /* 0x000fca0000008a00 */
[----:B------:R-:W-:-:S05]  /*10c0*/  IMAD R53, R53, -0xa0, RZ ;  /* 0xffffff6035357824 */ /* 0x000fca00078e02ff */
[----:B------:R-:W-:-:S14]  /*10d0*/  R2UR UR63, R53 ;  /* 0x00000000353f72ca */ /* 0x000fdc00000e0000 */
[----:B------:R-:W3:Y:S01]  /*10e0*/  LDCU UR63, c[0x0][UR63+0x2a0] ;  /* 0x000054003f3f77ac */ /* 0x000ee20008000800 */
[----:B------:R-:W-:Y:S01]  /*10f0*/  UISETP.GT.U32.AND UP0, UPT, UR48, 0xffff, UPT ;  /* 0x0000ffff3000788c */ /* 0x000fe2000bf04070 */
[----:B------:R-:W3:Y:S01]  /*1100*/  LDCU UR19, c[0x0][0xb24] ;  /* 0x00016480ff1377ac */ /* 0x000ee20008000800 */
[----:B------:R-:W3:Y:S01]  /*1110*/  LDCU UR45, c[0x0][0xb24] ;  /* 0x00016480ff2d77ac */ /* 0x000ee20008000800 */
[----:B-1----:R-:W-:Y:S01]  /*1120*/  I2FP.F32.U32 R3, UR31 ;  /* 0x0000001f00037c45 */ /* 0x002fe20008201000 */
[----:B------:R-:W1:Y:S04]  /*1130*/  LDCU UR23, c[0x0][0xb30] ;  /* 0x00016600ff1777ac */ /* 0x000e680008000800 */
[----:B--2---:R-:W-:Y:S01]  /*1140*/  FMUL R3, R3, UR5 ;  /* 0x0000000503037c20 */ /* 0x004fe20008400000 */
[----:B------:R-:W-:Y:S01]  /*1150*/  USHF.L.U32 UR24, UR47, 0x9, URZ ;  /* 0x000000092f187899 */ /* 0x000fe200080006ff */
[----:B----4-:R-:W-:Y:S01]  /*1160*/  I2FP.F32.U32 R2, UR30 ;  /* 0x0000001e00027c45 */ /* 0x010fe20008201000 */
[----:B------:R-:W-:-:S03]  /*1170*/  USHF.L.U32 UR46, UR31, 0x6, URZ ;  /* 0x000000061f2e7899 */ /* 0x000fc600080006ff */
[----:B------:R-:W2:Y:S01]  /*1180*/  F2I.U32.TRUNC.NTZ R3, R3 ;  /* 0x0000000300037305 */ /* 0x000ea2000020f000 */
[----:B------:R-:W-:Y:S01]  /*1190*/  USEL UR21, UR48, 0xffff, !UP0 ;  /* 0x0000ffff30157887 */ /* 0x000fe2000c000000 */
[----:B---3--:R-:W-:-:S06]  /*11a0*/  FMUL R2, R2, UR4 ;  /* 0x0000000402027c20 */ /* 0x008fcc0008400000 */
[----:B------:R-:W3:Y:S01]  /*11b0*/  F2I.U32.TRUNC.NTZ R2, R2 ;  /* 0x0000000200027305 */ /* 0x000ee2000020f000 */
[----:B--2---:R-:W-:Y:S02]  /*11c0*/  R2UR UR4, R3 ;  /* 0x00000000030472ca */ /* 0x004fe400000e0000 */
[----:B------:R-:W-:Y:S02]  /*11d0*/  PRMT R3, RZ, 0x7610, R3 ;  /* 0x00007610ff037816 */ /* 0x000fe40000000003 */
[----:B---3--:R-:W-:Y:S02]  /*11e0*/  R2UR UR6, R2 ;  /* 0x00000000020672ca */ /* 0x008fe400000e0000 */
[----:B------:R-:W-:-:S07]  /*11f0*/  PRMT R2, RZ, 0x7610, R2 ;  /* 0x00007610ff027816 */ /* 0x000fce0000000002 */
[----:B------:R-:W-:-:S04]  /*1200*/  UIADD3 UR5, UPT, UPT, -UR4, URZ, URZ ;  /* 0x000000ff04057290 */ /* 0x000fc8000fffe1ff */
[----:B------:R-:W-:Y:S02]  /*1210*/  UIMAD UR63, UR63, UR5, UR31 ;  /* 0x000000053f3f72a4 */ /* 0x000fe4000f8e021f */
[----:B------:R-:W-:-:S04]  /*1220*/  UIADD3 UR4, UPT, UPT, -UR6, URZ, URZ ;  /* 0x000000ff06047290 */ /* 0x000fc8000fffe1ff */
[----:B------:R-:W-:-:S06]  /*1230*/  UIMAD UR4, UR7, UR4, UR30 ;  /* 0x00000004070472a4 */ /* 0x000fcc000f8e021e */
[----:B------:R-:W-:Y:S01]  /*1240*/  IMAD.U32 R53, RZ, RZ, UR4 ;  /* 0x00000004ff357e24 */ /* 0x000fe2000f8e00ff */
[----:B-1----:R-:W-:Y:S06]  /*1250*/  BRA.U UP5, `(.L_x_18) ;  /* 0x0000000105407547 */ /* 0x002fec000b800000 */
[----:B------:R-:W-:Y:S01]  /*1260*/  R2UR UR4, R53 ;  /* 0x00000000350472ca */ /* 0x000fe200000e0000 */
[----:B------:R-:W-:-:S12]  /*1270*/  ULOP3.LUT UR7, UR63, 0xfffffffe, URZ, 0xc0, !UPT ;  /* 0xfffffffe3f077892 */ /* 0x000fd8000f8ec0ff */
[----:B------:R-:W-:Y:S02]  /*1280*/  UISETP.NE.AND UP0, UPT, UR4, URZ, UPT ;  /* 0x000000ff0400728c */ /* 0x000fe4000bf05270 */
[----:B------:R-:W-:Y:S02]  /*1290*/  ULOP3.LUT UR4, UR63, 0x2, URZ, 0x3c, !UPT ;  /* 0x000000023f047892 */ /* 0x000fe4000f8e3cff */
[----:B------:R-:W-:Y:S02]  /*12a0*/  UISETP.GT.U32.AND UP2, UPT, UR63, 0x1, UP0 ;  /* 0x000000013f00788c */ /* 0x000fe40008744070 */
[----:B------:R-:W-:Y:S02]  /*12b0*/  UISETP.GT.U32.AND UP0, UPT, UR4, 0x1, UP0 ;  /* 0x000000010400788c */ /* 0x000fe40008704070 */
[----:B------:R-:W-:Y:S02]  /*12c0*/  USEL UR5, URZ, 0x2, UP2 ;  /* 0x00000002ff057887 */ /* 0x000fe40009000000 */
[----:B------:R-:W-:-:S02]  /*12d0*/  USEL UR6, URZ, 0x1, UP2 ;  /* 0x00000001ff067887 */ /* 0x000fc40009000000 */
[----:B------:R-:W-:Y:S02]  /*12e0*/  USEL UR4, URZ, 0x4, UP0 ;  /* 0x00000004ff047887 */ /* 0x000fe40008000000 */
[----:B------:R-:W-:Y:S02]  /*12f0*/  USEL UR8, URZ, 0x8, UP0 ;  /* 0x00000008ff087887 */ /* 0x000fe40008000000 */
[----:B------:R-:W-:-:S03]  /*1300*/  UIADD3 UR4, UPT, UPT, UR4, UR5, UR6 ;  /* 0x0000000504047290 */ /* 0x000fc6000fffe006 */
[----:B------:R-:W-:Y:S01]  /*1310*/  UMOV UR5, 0x3 ;  /* 0x0000000300057882 */ /* 0x000fe20000000000 */
[----:B------:R-:W-:Y:S02]  /*1320*/  UIADD3 UR4, UPT, UPT, UR4, UR8, URZ ;  /* 0x0000000804047290 */ /* 0x000fe4000fffe0ff */
[----:B------:R-:W-:-:S04]  /*1330*/  USHF.L.U32 UR5, UR5, UR7, URZ ;  /* 0x0000000705057299 */ /* 0x000fc800080006ff */
[----:B------:R-:W-:Y:S02]  /*1340*/  MOV R3, UR4 ;  /* 0x0000000400037c02 */ /* 0x000fe40008000f00 */
[----:B------:R-:W-:-:S07]  /*1350*/  IMAD.U32 R2, RZ, RZ, UR5 ;  /* 0x00000005ff027e24 */ /* 0x000fce000f8e00ff */
.L_x_18:
[----:B------:R-:W1:Y:S01]  /*1360*/  S2UR UR36, SR_CTAID.Z ;  /* 0x00000000002479c3 */ /* 0x000e620000002700 */
[----:B------:R-:W-:Y:S01]  /*1370*/  UISETP.GE.AND UP0, UPT, UR19, 0x1, UPT ;  /* 0x000000011300788c */ /* 0x000fe2000bf06270 */
[----:B------:R-:W-:-:S08]  /*1380*/  UMOV UR25, 0x5 ;  /* 0x0000000500197882 */ /* 0x000fd00000000000 */
[----:B------:R-:W-:Y:S05]  /*1390*/  BRA.U !UP0, `(.L_x_19) ;  /* 0x0000000108d07547 */ /* 0x000fea000b800000 */
[----:B------:R-:W2:Y:S01]  /*13a0*/  LDCU.128 UR12, c[0x0][0xb10] ;  /* 0x00016200ff0c77ac */ /* 0x000ea20008000c00 */
[----:B------:R-:W3:Y:S01]  /*13b0*/  LDCU UR6, c[0x0][0x370] ;  /* 0x00006e00ff0677ac */ /* 0x000ee20008000800 */
[----:B------:R-:W4:Y:S01]  /*13c0*/  LDCU UR7, c[0x0][0x374] ;  /* 0x00006e80ff0777ac */ /* 0x000f220008000800 */
[----:B------:R-:W1:Y:S01]  /*13d0*/  LDCU UR20, c[0x0][0xb0c] ;  /* 0x00016180ff1477ac */ /* 0x000e620008000800 */
[----:B------:R-:W1:Y:S01]  /*13e0*/  LDCU UR22, c[0x0][0xb20] ;  /* 0x00016400ff1677ac */ /* 0x000e620008000800 */
[----:B------:R-:W1:Y:S01]  /*13f0*/  LDCU.64 UR8, c[0x0][0xb28] ;  /* 0x00016500ff0877ac */ /* 0x000e620008000a00 */
[----:B--2---:R-:W-:Y:S02]  /*1400*/  UISETP.NE.AND UP3, UPT, UR14, 0x1, UPT ;  /* 0x000000010e00788c */ /* 0x004fe4000bf65270 */
[----:B----4-:R-:W-:Y:S02]  /*1410*/  UIMAD.WIDE.U32 UR10, UR7, UR15, URZ ;  /* 0x0000000f070a72a5 */ /* 0x010fe4000f8e00ff */
[----:B---3--:R-:W-:-:S02]  /*1420*/  UIMAD.WIDE.U32 UR16, UR6, UR12, URZ ;  /* 0x0000000c061072a5 */ /* 0x008fc4000f8e00ff */
[----:B-1----:R-:W-:Y:S02]  /*1430*/  UISETP.NE.AND UP0, UPT, UR20, 0x1, UPT ;  /* 0x000000011400788c */ /* 0x002fe4000bf05270 */
[----:B------:R-:W-:Y:S01]  /*1440*/  UIMAD.WIDE.U32 UR4, UR31, UR12, URZ ;  /* 0x0000000c1f0472a5 */ /* 0x000fe2000f8e00ff */
[----:B------:R-:W-:Y:S02]  /*1450*/  UMOV UR10, UR11 ;  /* 0x0000000b000a7c82 */ /* 0x000fe40008000000 */
[----:B------:R-:W-:Y:S01]  /*1460*/  UMOV UR16, UR17 ;  /* 0x0000001100107c82 */ /* 0x000fe20008000000 */
[----:B------:R-:W-:Y:S02]  /*1470*/  @UP3 USHF.R.U32.HI UR7, URZ, UR22, UR10 ;  /* 0x00000016ff073299 */ /* 0x000fe4000801160a */
[----:B------:R-:W-:Y:S02]  /*1480*/  UISETP.NE.AND UP2, UPT, UR19, 0x1, UPT ;  /* 0x000000011300788c */ /* 0x000fe4000bf45270 */
[----:B------:R-:W-:-:S02]  /*1490*/  USHF.R.U32.HI UR5, URZ, UR13, UR5 ;  /* 0x0000000dff057299 */ /* 0x000fc40008011605 */
[----:B------:R-:W-:Y:S02]  /*14a0*/  @UP0 USHF.R.U32.HI UR6, URZ, UR13, UR16 ;  /* 0x0000000dff060299 */ /* 0x000fe40008011610 */
[----:B------:R-:W-:Y:S02]  /*14b0*/  UIMAD.WIDE.U32 UR12, UR30, UR15, URZ ;  /* 0x0000000f1e0c72a5 */ /* 0x000fe4000f8e00ff */
[----:B------:R-:W-:Y:S02]  /*14c0*/  UIMAD.WIDE.U32 UR10, UR7, UR8, URZ ;  /* 0x00000008070a72a5 */ /* 0x000fe4000f8e00ff */
[----:B------:R-:W-:Y:S02]  /*14d0*/  UIMAD.WIDE.U32 UR16, UR6, UR8, URZ ;  /* 0x00000008061072a5 */ /* 0x000fe4000f8e00ff */
[----:B------:R-:W-:Y:S01]  /*14e0*/  USEL UR5, UR31, UR5, !UP0 ;  /* 0x000000051f057287 */ /* 0x000fe2000c000000 */
[----:B------:R-:W-:Y:S02]  /*14f0*/  UMOV UR4, UR13 ;  /* 0x0000000d00047c82 */ /* 0x000fe40008000000 */
[----:B------:R-:W-:Y:S01]  /*1500*/  UMOV UR10, UR11 ;  /* 0x0000000b000a7c82 */ /* 0x000fe20008000000 */
[----:B------:R-:W-:-:S02]  /*1510*/  USHF.R.U32.HI UR4, URZ, UR22, UR4 ;  /* 0x00000016ff047299 */ /* 0x000fc40008011604 */
[----:B------:R-:W-:Y:S01]  /*1520*/  @UP2 USHF.R.U32.HI UR7, URZ, UR9, UR10 ;  /* 0x00000009ff072299 */ /* 0x000fe2000801160a */
[----:B------:R-:W-:Y:S01]  /*1530*/  UMOV UR16, UR17 ;  /* 0x0000001100107c82 */ /* 0x000fe20008000000 */
[----:B------:R-:W-:Y:S02]  /*1540*/  USEL UR4, UR30, UR4, !UP3 ;  /* 0x000000041e047287 */ /* 0x000fe4000d800000 */
[----:B------:R-:W-:Y:S02]  /*1550*/  @UP2 USHF.R.U32.HI UR6, URZ, UR9, UR16 ;  /* 0x00000009ff062299 */ /* 0x000fe40008011610 */
[----:B------:R-:W-:Y:S02]  /*1560*/  UIMAD UR7, UR7, UR19, URZ ;  /* 0x00000013070772a4 */ /* 0x000fe4000f8e02ff */
[----:B------:R-:W-:Y:S02]  /*1570*/  UIMAD UR12, UR6, UR19, URZ ;  /* 0x00000013060c72a4 */ /* 0x000fe4000f8e02ff */
[----:B------:R-:W-:-:S02]  /*1580*/  UISETP.GE.AND UP0, UPT, UR4, UR7, UPT ;  /* 0x000000070400728c */ /* 0x000fc4000bf06270 */
[----:B------:R-:W-:Y:S02]  /*1590*/  UIMAD.WIDE.U32 UR10, UR4, UR8, URZ ;  /* 0x00000008040a72a5 */ /* 0x000fe4000f8e00ff */
[----:B------:R-:W-:Y:S02]  /*15a0*/  UISETP.GE.OR UP0, UPT, UR5, UR12, UP0 ;  /* 0x0000000c0500728c */ /* 0x000fe40008706670 */
[----:B------:R-:W-:Y:S02]  /*15b0*/  UIMAD.WIDE.U32 UR12, UR5, UR8, URZ ;  /* 0x00000008050c72a5 */ /* 0x000fe4000f8e00ff */
[----:B------:R-:W-:Y:S01]  /*15c0*/  UIADD3 UR10, UPT, UPT, -UR4, URZ, URZ ;  /* 0x000000ff040a7290 */ /* 0x000fe2000fffe1ff */
[----:B------:R-:W-:Y:S01]  /*15d0*/  UMOV UR8, UR11 ;  /* 0x0000000b00087c82 */ /* 0x000fe20008000000 */
[----:B------:R-:W-:Y:S02]  /*15e0*/  UIADD3 UR11, UPT, UPT, -UR5, URZ, URZ ;  /* 0x000000ff050b7290 */ /* 0x000fe4000fffe1ff */
[----:B------:R-:W-:-:S03]  /*15f0*/  USHF.R.U32.HI UR8, URZ, UR9, UR8 ;  /* 0x00000009ff087299 */ /* 0x000fc60008011608 */
[----:B------:R-:W-:Y:S01]  /*1600*/  @!UP0 UMOV UR7, UR13 ;  /* 0x0000000d00078c82 */ /* 0x000fe20008000000 */
[----:B------:R-:W-:Y:S02]  /*1610*/  UIMAD UR30, UR14, UR10, UR30 ;  /* 0x0000000a0e1e72a4 */ /* 0x000fe4000f8e021e */
[----:B------:R-:W-:Y:S02]  /*1620*/  USEL UR8, UR4, UR8, !UP2 ;  /* 0x0000000804087287 */ /* 0x000fe4000d000000 */
[----:B------:R-:W-:Y:S02]  /*1630*/  @!UP0 USHF.R.U32.HI UR7, URZ, UR9, UR7 ;  /* 0x00000009ff078299 */ /* 0x000fe40008011607 */
[----:B------:R-:W-:Y:S02]  /*1640*/  UIADD3 UR9, UPT, UPT, -UR8, URZ, URZ ;  /* 0x000000ff08097290 */ /* 0x000fe4000fffe1ff */
[----:B------:R-:W-:Y:S02]  /*1650*/  @!UP0 USEL UR7, UR5, UR7, !UP2 ;  /* 0x0000000705078287 */ /* 0x000fe4000d000000 */
[----:B------:R-:W-:-:S02]  /*1660*/  UIMAD UR9, UR19, UR9, UR4 ;  /* 0x00000009130972a4 */ /* 0x000fc4000f8e0204 */
[----:B------:R-:W-:Y:S02]  /*1670*/  @!UP0 UIADD3 UR8, UPT, UPT, UR8, -UR7, URZ ;  /* 0x8000000708088290 */ /* 0x000fe4000fffe0ff */
[----:B------:R-:W-:Y:S02]  /*1680*/  @!UP0 UIMAD UR6, UR9, UR6, UR7 ;  /* 0x00000006090682a4 */ /* 0x000fe4000f8e0207 */
[----:B------:R-:W-:Y:S02]  /*1690*/  @!UP0 UIMAD UR4, UR8, UR19, UR5 ;  /* 0x00000013080482a4 */ /* 0x000fe4000f8e0205 */
[----:B------:R-:W-:Y:S02]  /*16a0*/  UIMAD UR31, UR20, UR11, UR31 ;  /* 0x0000000b141f72a4 */ /* 0x000fe4000f8e021f */
[----:B------:R-:W-:Y:S01]  /*16b0*/  UIMAD UR30, UR4, UR14, UR30 ;  /* 0x0000000e041e72a4 */ /* 0x000fe2000f8e021e */
[----:B------:R-:W-:Y:S02]  /*16c0*/  @!UP0 UMOV UR5, UR6 ;  /* 0x0000000600058c82 */ /* 0x000fe40008000000 */
[----:B------:R-:W-:-:S12]  /*16d0*/  UIMAD UR31, UR5, UR20, UR31 ;  /* 0x00000014051f72a4 */ /* 0x000fd8000f8e021f */
.L_x_19:
[----:B------:R-:W-:Y:S02]  /*16e0*/  UISETP.NE.AND UP2, UPT, UR23, 0x1, UPT ;  /* 0x000000011700788c */ /* 0x000fe4000bf45270 */
[----:B------:R-:W-:Y:S02]  /*16f0*/  ULOP3.LUT UR21, UR21, 0xffff, URZ, 0xc0, !UPT ;  /* 0x0000ffff15157892 */ /* 0x000fe4000f8ec0ff */
[----:B------:R-:W-:Y:S02]  /*1700*/  UISETP.NE.AND UP0, UPT, UR18, 0x2, UPT ;  /* 0x000000021200788c */ /* 0x000fe4000bf05270 */
[----:B------:R-:W-:Y:S02]  /*1710*/  ULOP3.LUT UR24, UR24, 0x400, URZ, 0xc0, !UPT ;  /* 0x0000040018187892 */ /* 0x000fe4000f8ec0ff */
[----:B------:R-:W-:Y:S02]  /*1720*/  ULOP3.LUT UR46, UR46, 0x40, URZ, 0xc0, !UPT ;  /* 0x000000402e2e7892 */ /* 0x000fe4000f8ec0ff */
[----:B------:R-:W-:Y:S01]  /*1730*/  USHF.L.U32 UR21, UR25, UR21, URZ ;  /* 0x0000001519157299 */ /* 0x000fe200080006ff */
[----:B------:R-:W-:Y:S11]  /*1740*/  BRA.U UP2, `(.L_x_20) ;  /* 0x0000000102407547 */ /* 0x000ff6000b800000 */
[----:B------:R-:W2:Y:S01]  /*1750*/  LDCU.128 UR8, c[0x0][0xb10] ;  /* 0x00016200ff0877ac */ /* 0x000ea20008000c00 */
[----:B------:R-:W3:Y:S01]  /*1760*/  LDCU UR12, c[0x0][0xb0c] ;  /* 0x00016180ff0c77ac */ /* 0x000ee20008000800 */
[----:B------:R-:W4:Y:S01]  /*1770*/  LDCU UR13, c[0x0][0xb20] ;  /* 0x00016400ff0d77ac */ /* 0x000f220008000800 */
[----:B--2---:R-:W-:Y:S02]  /*1780*/  UIMAD.WIDE.U32 UR4, UR31, UR8, URZ ;  /* 0x000000081f0472a5 */ /* 0x004fe4000f8e00ff */
[----:B------:R-:W-:Y:S02]  /*1790*/  UIMAD.WIDE.U32 UR6, UR30, UR11, URZ ;  /* 0x0000000b1e0672a5 */ /* 0x000fe4000f8e00ff */
[----:B---3--:R-:W-:Y:S02]  /*17a0*/  UISETP.NE.AND UP2, UPT, UR12, 0x1, UPT ;  /* 0x000000010c00788c */ /* 0x008fe4000bf45270 */
[----:B------:R-:W-:-:S03]  /*17b0*/  USHF.R.U32.HI UR5, URZ, UR9, UR5 ;  /* 0x00000009ff057299 */ /* 0x000fc60008011605 */
[----:B------:R-:W-:Y:S01]  /*17c0*/  UMOV UR4, UR7 ;  /* 0x0000000700047c82 */ /* 0x000fe20008000000 */
[----:B------:R-:W-:Y:S02]  /*17d0*/  USEL UR5, UR31, UR5, !UP2 ;  /* 0x000000051f057287 */ /* 0x000fe4000d000000 */
[----:B------:R-:W-:Y:S02]  /*17e0*/  UISETP.NE.AND UP2, UPT, UR10, 0x1, UPT ;  /* 0x000000010a00788c */ /* 0x000fe4000bf45270 */
[----:B----4-:R-:W-:-:S04]  /*17f0*/  USHF.R.U32.HI UR4, URZ, UR13, UR4 ;  /* 0x0000000dff047299 */ /* 0x010fc80008011604 */
[----:B------:R-:W-:-:S04]  /*1800*/  USEL UR4, UR30, UR4, !UP2 ;  /* 0x000000041e047287 */ /* 0x000fc8000d000000 */
[----:B------:R-:W-:Y:S02]  /*1810*/  UIADD3 UR6, UPT, UPT, UR5, -UR4, URZ ;  /* 0x8000000405067290 */ /* 0x000fe4000fffe0ff */
[----:B------:R-:W-:Y:S02]  /*1820*/  UIADD3 UR4, UPT, UPT, -UR5, UR4, URZ ;  /* 0x0000000405047290 */ /* 0x000fe4000fffe1ff */
[----:B------:R-:W-:Y:S02]  /*1830*/  UIMAD UR30, UR6, UR10, UR30 ;  /* 0x0000000a061e72a4 */ /* 0x000fe4000f8e021e */
[----:B------:R-:W-:-:S12]  /*1840*/  UIMAD UR31, UR4, UR12, UR31 ;  /* 0x0000000c041f72a4 */ /* 0x000fd8000f8e021f */
.L_x_20:
[----:B------:R-:W-:Y:S05]  /*1850*/  BRA.U !UP6, `(.L_x_21) ;  /* 0x000000010e0c7547 */ /* 0x000fea000b800000 */
[----:B------:R-:W-:Y:S01]  /*1860*/  UCGABAR_WAIT ;  /* 0x0000000000007dc7 */ /* 0x000fe20008000000 */
[----:B------:R-:W-:Y:S01]  /*1870*/  CCTL.IVALL ;  /* 0x00000000ff00798f */ /* 0x000fe20002000000 */
[----:B------:R-:W-:Y:S05]  /*1880*/  BRA `(.L_x_22) ;  /* 0x0000000000047947 */ /* 0x000fea0003800000 */
.L_x_21:
[----:B------:R-:W-:Y:S06]  /*1890*/  BAR.SYNC.DEFER_BLOCKING 0x0 ;  /* 0x0000000000007b1d */ /* 0x000fec0000010000 */
.L_x_22:
[----:B------:R-:W-:Y:S05]  /*18a0*/  BRA.U UP0, `(.L_x_23) ;  /* 0x0000001900007547 */ /* 0x000fea000b800000 */
[----:B------:R-:W2:Y:S01]  /*18b0*/  LDCU UR6, c[0x0][0x38c] ;  /* 0x00007180ff0677ac */ /* 0x000ea20008000800 */
[----:B------:R-:W-:Y:S01]  /*18c0*/  PLOP3.LUT P1, PT, PT, PT, UP4, 0x80, 0x8 ;  /* 0x000000000008781c */ /* 0x000fe20003f2f048 */
[----:B------:R-:W-:Y:S01]  /*18d0*/  IMAD.MOV.U32 R12, RZ, RZ, 0x1 ;  /* 0x00000001ff0c7424 */ /* 0x000fe200078e00ff */
[----:B------:R-:W-:Y:S02]  /*18e0*/  ISETP.NE.AND P2, PT, R0, RZ, P3 ;  /* 0x000000ff0000720c */ /* 0x000fe40001f45270 */
[----:B------:R-:W-:Y:S02]  /*18f0*/  CS2R R10, SRZ ;  /* 0x00000000000a7805 */ /* 0x000fe4000001ff00 */
[----:B------:R-:W-:Y:S01]  /*1900*/  PLOP3.LUT P1, PT, P1, PT, PT, 0x8, 0x80 ;  /* 0x000000000080781c */ /* 0x000fe20000f2e170 */
[----:B------:R-:W-:Y:S01]  /*1910*/  IMAD.MOV.U32 R9, RZ, RZ, RZ ;  /* 0x000000ffff097224 */ /* 0x000fe200078e00ff */
[----:B------:R-:W3:Y:S01]  /*1920*/  LDCU UR39, c[0x0][0x370] ;  /* 0x00006e00ff2777ac */ /* 0x000ee20008000800 */
[----:B------:R-:W-:Y:S01]  /*1930*/  IMAD.MOV.U32 R8, RZ, RZ, 0x1 ;  /* 0x00000001ff087424 */ /* 0x000fe200078e00ff */
[----:B------:R-:W4:Y:S01]  /*1940*/  LDCU.64 UR26, c[0x0][0x348] ;  /* 0x00006900ff1a77ac */ /* 0x000f220008000a00 */
[----:B------:R-:W-:Y:S01]  /*1950*/  ULEA.HI UR43, UR24, UR46, URZ, 0x1b ;  /* 0x0000002e182b7291 */ /* 0x000fe2000f8fd8ff */
[----:B------:R-:W1:Y:S01]  /*1960*/  LDCU UR38, c[0x0][0x374] ;  /* 0x00006e80ff2677ac */ /* 0x000e620008000800 */
[----:B--2---:R-:W-:-:S02]  /*1970*/  UIADD3 UR5, UPT, UPT, UR6, 0x1f, URZ ;  /* 0x0000001f06057890 */ /* 0x004fc4000fffe0ff */
[----:B------:R-:W-:Y:S02]  /*1980*/  UIADD3 UR48, UPT, UPT, UR6, 0x3e, URZ ;  /* 0x0000003e06307890 */ /* 0x000fe4000fffe0ff */
[----:B------:R-:W-:-:S04]  /*1990*/  USHF.R.S32.HI UR4, URZ, 0x1f, UR5 ;  /* 0x0000001fff047899 */ /* 0x000fc80008011405 */
[----:B------:R-:W-:Y:S02]  /*19a0*/  ULEA.HI UR4, UR4, UR5, URZ, 0x5 ;  /* 0x0000000504047291 */ /* 0x000fe4000f8f28ff */
[----:B------:R-:W-:Y:S02]  /*19b0*/  UIADD3 UR5, UPT, UPT, UR6, -0x1, URZ ;  /* 0xffffffff06057890 */ /* 0x000fe4000fffe0ff */
[----:B------:R-:W-:Y:S02]  /*19c0*/  USHF.R.S32.HI UR41, URZ, 0x5, UR4 ;  /* 0x00000005ff297899 */ /* 0x000fe40008011404 */
[----:B------:R-:W-:Y:S02]  /*19d0*/  UISETP.GE.U32.AND UP1, UPT, UR5, -0x3f, UPT ;  /* 0xffffffc10500788c */ /* 0x000fe4000bf26070 */
[----:B------:R-:W-:Y:S01]  /*19e0*/  UISETP.LT.U32.AND UP0, UPT, UR41, 0xc, UPT ;  /* 0x0000000c2900788c */ /* 0x000fe2000bf01070 */
[----:B------:R-:W-:-:S03]  /*19f0*/  UMOV UR5, URZ ;  /* 0x000000ff00057c82 */ /* 0x000fc60008000000 */
[----:B------:R-:W-:Y:S02]  /*1a00*/  USEL UR40, UR41, 0xc, UP0 ;  /* 0x0000000c29287887 */ /* 0x000fe40008000000 */
[----:B------:R-:W-:Y:S02]  /*1a10*/  UISETP.NE.AND UP0, UPT, UR18, URZ, UPT ;  /* 0x000000ff1200728c */ /* 0x000fe4000bf05270 */
[----:B------:R-:W-:Y:S02]  /*1a20*/  UIADD3 UR4, UPT, UPT, UR40, -0x1, URZ ;  /* 0xffffffff28047890 */ /* 0x000fe4000fffe0ff */
[----:B------:R-:W-:Y:S02]  /*1a30*/  @UP1 UIADD3 UR4, UPT, UPT, UR40, URZ, URZ ;  /* 0x000000ff28041290 */ /* 0x000fe4000fffe0ff */
[----:B------:R-:W-:Y:S02]  /*1a40*/  USEL UR25, UR55, 0x2, UP0 ;  /* 0x0000000237197887 */ /* 0x000fe40008000000 */
[----:B------:R-:W-:-:S02]  /*1a50*/  UIADD3 UR44, UPT, UPT, UR41, -UR40, URZ ;  /* 0x80000028292c7290 */ /* 0x000fc4000fffe0ff */
[----:B------:R-:W-:Y:S02]  /*1a60*/  UIADD3 UR28, UPT, UPT, UR4, 0x1, URZ ;  /* 0x00000001041c7890 */ /* 0x000fe4000fffe0ff */
[----:B-1-34-:R-:W-:-:S12]  /*1a70*/  UIADD3 UR42, UPT, UPT, -UR4, URZ, URZ ;  /* 0x000000ff042a7290 */ /* 0x01afd8000fffe1ff */
.L_x_43:
[----:B------:R-:W-:Y:S01]  /*1a80*/  UISETP.NE.AND UP0, UPT, UR47, URZ, UPT ;  /* 0x000000ff2f00728c */ /* 0x000fe2000bf05270 */
[----:B------:R-:W1:Y:S08]  /*1a90*/  S2UR UR47, SR_CgaCtaId ;  /* 0x00000000002f79c3 */ /* 0x000e700000008800 */
[----:B------:R-:W-:Y:S05]  /*1aa0*/  BRA.U UP0, `(.L_x_24) ;  /* 0x0000000100347547 */ /* 0x000fea000b800000 */
[----:B------:R-:W2:Y:S01]  /*1ab0*/  S2R R0, SR_CgaCtaId ;  /* 0x0000000000007919 */ /* 0x000ea20000008800 */
[----:B------:R-:W-:-:S04]  /*1ac0*/  MOV R2, 0x400 ;  /* 0x0000040000027802 */ /* 0x000fc80000000f00 */
[----:B--2---:R-:W-:Y:S02]  /*1ad0*/  LEA R0, R0, R2, 0x18 ;  /* 0x0000000200007211 */ /* 0x004fe400078ec0ff */
[----:B------:R-:W-:-:S03]  /*1ae0*/  SHF.L.U32 R2, R8, 0x1f, RZ ;  /* 0x0000001f08027819 */ /* 0x000fc600000006ff */
[----:B------:R-:W-:-:S04]  /*1af0*/  IMAD R0, R9, 0x8, R0 ;  /* 0x0000000809007824 */ /* 0x000fc800078e0200 */
[----:B------:R-:W2:Y:S02]  /*1b00*/  SYNCS.PHASECHK.TRANS64.TRYWAIT P0, [R0+URZ+0x180], R2 ;  /* 0x00018002000075a7 */ /* 0x000ea400080011ff */
[----:B--2---:R-:W-:Y:S05]  /*1b10*/  @!P0 BRA `(.L_x_25) ;  /* 0x00000074001c8947 */ /* 0x004fea0003800000 */
.L_x_158:
[----:B------:R-:W-:Y:S01]  /*1b20*/  VIADD R9, R9, 0x1 ;  /* 0x0000000109097836 */ /* 0x000fe20000000000 */
[----:B------:R2:W-:Y:S04]  /*1b30*/  SYNCS.ARRIVE.TRANS64.A1T0 RZ, [R0+URZ+0x170], RZ ;  /* 0x000170ff00ff79a7 */ /* 0x0005e800081000ff */
[----:B------:R-:W-:-:S04]  /*1b40*/  ISETP.NE.AND P0, PT, R9, 0x2, PT ;  /* 0x000000020900780c */ /* 0x000fc80003f05270 */
[----:B------:R-:W-:Y:S02]  /*1b50*/  SEL R9, R9, RZ, P0 ;  /* 0x000000ff09097207 */ /* 0x000fe40000000000 */
[----:B--2---:R-:W-:-:S04]  /*1b60*/  SEL R0, RZ, 0x1, P0 ;  /* 0x00000001ff007807 */ /* 0x004fc80000000000 */
[----:B------:R-:W-:-:S07]  /*1b70*/  LOP3.LUT R8, R8, R0, RZ, 0x3c, !PT ;  /* 0x0000000008087212 */ /* 0x000fce00078e3cff */
.L_x_24:
[----:B------:R-:W-:Y:S01]  /*1b80*/  UMOV UR6, 0x400 ;  /* 0x0000040000067882 */ /* 0x000fe20000000000 */
[----:B------:R-:W-:Y:S01]  /*1b90*/  UISETP.GE.U32.AND UP0, UPT, UR48, 0x3f, UPT ;  /* 0x0000003f3000788c */ /* 0x000fe2000bf06070 */
[----:B------:R-:W-:Y:S01]  /*1ba0*/  SHF.L.U32 R0, R12, 0x1f, RZ ;  /* 0x0000001f0c007819 */ /* 0x000fe200000006ff */
[----:B-1----:R-:W-:Y:S02]  /*1bb0*/  ULEA UR6, UR47, UR6, 0x18 ;  /* 0x000000062f067291 */ /* 0x002fe4000f8ec0ff */
[----:B------:R-:W-:Y:S02]  /*1bc0*/  ULEA UR11, UR30, UR43, 0x7 ;  /* 0x0000002b1e0b7291 */ /* 0x000fe4000f8e38ff */
[----:B------:R-:W-:Y:S01]  /*1bd0*/  ULEA UR4, UR5, UR6, 0x3 ;  /* 0x0000000605047291 */ /* 0x000fe2000f8e18ff */
[----:B------:R-:W-:-:S08]  /*1be0*/  UMOV UR7, URZ ;  /* 0x000000ff00077c82 */ /* 0x000fd00008000000 */
[----:B------:R1:W2:Y:S01]  /*1bf0*/  SYNCS.PHASECHK.TRANS64.TRYWAIT P0, [UR4+0x60], R0 ;  /* 0x00006000ff0075a7 */ /* 0x0002a20008001104 */
[----:B------:R-:W-:-:S04]  /*1c00*/  ULEA.HI UR4, UR31, UR31, URZ, 0x1 ;  /* 0x0000001f1f047291 */ /* 0x000fc8000f8f08ff */
[----:B------:R-:W-:-:S04]  /*1c10*/  USHF.L.U32 UR4, UR4, 0x6, URZ ;  /* 0x0000000604047899 */ /* 0x000fc800080006ff */
[----:B------:R-:W-:Y:S01]  /*1c20*/  ULOP3.LUT UR35, UR46, 0xffffff80, UR4, 0xf8, !UPT ;  /* 0xffffff802e237892 */ /* 0x000fe2000f8ef804 */
[----:B------:R-:W-:Y:S11]  /*1c30*/  BRA.U !UP0, `(.L_x_26) ;  /* 0x0000000108c87547 */ /* 0x000ff6000b800000 */
[----:B------:R-:W-:Y:S01]  /*1c40*/  UMOV UR13, UR42 ;  /* 0x0000002a000d7c82 */ /* 0x000fe20008000000 */
[----:B------:R-:W-:Y:S01]  /*1c50*/  UMOV UR4, UR5 ;  /* 0x0000000500047c82 */ /* 0x000fe20008000000 */
[----:B------:R-:W-:-:S05]  /*1c60*/  UMOV UR34, URZ ;  /* 0x000000ff00227c82 */ /* 0x000fca0008000000 */
.L_x_32:
[----:B------:R-:W-:Y:S01]  /*1c70*/  ULEA UR33, UR4, UR6, 0x3 ;  /* 0x0000000604217291 */ /* 0x000fe2000f8e18ff */
[----:B------:R-:W-:Y:S01]  /*1c80*/  @P3 MOV R2, 0x8000 ;  /* 0x0000800000023802 */ /* 0x000fe20000000f00 */
[----:B--234-:R-:W-:Y:S10]  /*1c90*/  @P0 BRA `(.L_x_27) ;  /* 0x00000000000c0947 */ /* 0x01cff40003800000 */
[----:B------:R-:W-:-:S04]  /*1ca0*/  SHF.L.U32 R3, R12, 0x1f, RZ ;  /* 0x0000001f0c037819 */ /* 0x000fc800000006ff */
[----:B------:R-:W2:Y:S02]  /*1cb0*/  SYNCS.PHASECHK.TRANS64.TRYWAIT P0, [UR33+0x60], R3 ;  /* 0x00006003ff0075a7 */ /* 0x000ea40008001121 */
[----:B--2---:R-:W-:Y:S05]  /*1cc0*/  @!P0 BRA `(.L_x_28) ;  /* 0x0000007000c48947 */ /* 0x004fea0003800000 */
.L_x_27:
[----:B------:R2:W-:Y:S01]  /*1cd0*/  @P3 SYNCS.ARRIVE.TRANS64 RZ, [UR33], R2 ;  /* 0x00000002ffff39a7 */ /* 0x0005e20008000021 */
[----:B------:R-:W-:Y:S02]  /*1ce0*/  ULOP3.LUT UR5, UR25, 0x2, URZ, 0xfc, !UPT ;  /* 0x0000000219057892 */ /* 0x000fe4000f8efcff */
[----:B------:R-:W-:Y:S02]  /*1cf0*/  UIADD3 UR13, UPT, UPT, UR13, 0x1, URZ ;  /* 0x000000010d0d7890 */ /* 0x000fe4000fffe0ff */
[----:B------:R-:W-:Y:S02]  /*1d00*/  UISETP.NE.AND UP0, UPT, UR5, 0x2, UPT ;  /* 0x000000020500788c */ /* 0x000fe4000bf05270 */
[----:B------:R-:W-:-:S07]  /*1d10*/  UISETP.NE.AND UP2, UPT, UR13, 0x1, UPT ;  /* 0x000000010d00788c */ /* 0x000fce000bf45270 */
[----:B------:R-:W-:Y:S05]  /*1d20*/  BRA.U UP0, `(.L_x_29) ;  /* 0x0000000100047547 */ /* 0x000fea000b800000 */
[----:B------:R-:W-:Y:S05]  /*1d30*/  BPT.TRAP 0x1 ;  /* 0x000000040000795c */ /* 0x000fea0000300000 */
.L_x_29:
[----:B------:R-:W-:Y:S04]  /*1d40*/  BSSY.RECONVERGENT B0, `(.L_x_30) ;  /* 0x0000003000007945 */ /* 0x000fe80003800200 */
[----:B------:R-:W-:Y:S05]  /*1d50*/  @!P2 BRA `(.L_x_31) ;  /* 0x000000000004a947 */ /* 0x000fea0003800000 */
[----:B------:R-:W-:Y:S05]  /*1d60*/  BPT.TRAP 0x1 ;  /* 0x000000040000795c */ /* 0x000fea0000300000 */
.L_x_31:
[----:B------:R-:W-:Y:S05]  /*1d70*/  BSYNC.RECONVERGENT B0 ;  /* 0x0000000000007941 */ /* 0x000fea0003800200 */
.L_x_30:
[----:B------:R-:W-:Y:S02]  /*1d80*/  UIADD3 UR5, UPT, UPT, UR4, 0x1, URZ ;  /* 0x0000000104057890 */ /* 0x000fe4000fffe0ff */
[----:B------:R-:W-:Y:S02]  /*1d90*/  ULEA UR32, UR4, UR6, 0xd ;  /* 0x0000000604207291 */ /* 0x000fe4000f8e68ff */
[----:B------:R-:W-:Y:S02]  /*1da0*/  UISETP.NE.AND UP0, UPT, UR5, 0xc, UPT ;  /* 0x0000000c0500788c */ /* 0x000fe4000bf05270 */
[----:B------:R-:W-:Y:S02]  /*1db0*/  ULEA UR4, UR4, UR24, 0xb ;  /* 0x0000001804047291 */ /* 0x000fe4000f8e58ff */
[----:B------:R-:W-:Y:S02]  /*1dc0*/  USEL UR8, URZ, 0x1, UP0 ;  /* 0x00000001ff087887 */ /* 0x000fe40008000000 */
[----:B------:R-:W-:-:S02]  /*1dd0*/  USEL UR5, UR5, URZ, UP0 ;  /* 0x000000ff05057287 */ /* 0x000fc40008000000 */
[----:B------:R-:W-:Y:S02]  /*1de0*/  UIADD3 UR16, UP1, UPT, UR26, 0x80, URZ ;  /* 0x000000801a107890 */ /* 0x000fe4000ff3e0ff */
[----:B------:R-:W-:Y:S01]  /*1df0*/  ULEA UR4, UR4, UR6, 0x2 ;  /* 0x0000000604047291 */ /* 0x000fe2000f8e10ff */
[----:B------:R-:W-:Y:S01]  /*1e00*/  LOP3.LUT R12, R12, UR8, RZ, 0x3c, !PT ;  /* 0x000000080c0c7c12 */ /* 0x000fe2000f8e3cff */
[----:B------:R-:W-:Y:S02]  /*1e10*/  UIADD3 UR14, UP0, UPT, UR26, 0x180, URZ ;  /* 0x000001801a0e7890 */ /* 0x000fe4000ff1e0ff */
[----:B------:R-:W-:Y:S01]  /*1e20*/  ULEA UR7, UR5, UR6, 0x3 ;  /* 0x0000000605077291 */ /* 0x000fe2000f8e18ff */
[----:B-1----:R-:W-:Y:S01]  /*1e30*/  SHF.L.U32 R0, R12, 0x1f, RZ ;  /* 0x0000001f0c007819 */ /* 0x002fe200000006ff */
[----:B------:R-:W-:Y:S02]  /*1e40*/  ULOP3.LUT UR33, UR33, 0xfefffff8, URZ, 0xc0, !UPT ;  /* 0xfefffff821217892 */ /* 0x000fe4000f8ec0ff */
[----:B------:R-:W-:-:S02]  /*1e50*/  UIADD3.X UR17, UPT, UPT, URZ, UR27, URZ, UP1, !UPT ;  /* 0x0000001bff117290 */ /* 0x000fc40008ffe4ff */
[----:B------:R-:W-:Y:S02]  /*1e60*/  UIADD3 UR32, UPT, UPT, UR32, 0x8400, URZ ;  /* 0x0000840020207890 */ /* 0x000fe4000fffe0ff */
[----:B------:R-:W-:Y:S01]  /*1e70*/  UIADD3 UR8, UPT, UPT, UR4, 0x20400, URZ ;  /* 0x0002040004087890 */ /* 0x000fe2000fffe0ff */
[----:B------:R3:W4:Y:S01]  /*1e80*/  SYNCS.PHASECHK.TRANS64.TRYWAIT P0, [UR7+0x60], R0 ;  /* 0x00006000ff0075a7 */ /* 0x0007220008001107 */
[----:B------:R-:W-:Y:S02]  /*1e90*/  UIADD3.X UR15, UPT, UPT, URZ, UR27, URZ, UP0, !UPT ;  /* 0x0000001bff0f7290 */ /* 0x000fe400087fe4ff */
[----:B------:R-:W-:Y:S01]  /*1ea0*/  UPRMT UR4, URZ, 0x5410, UR21 ;  /* 0x00005410ff047896 */ /* 0x000fe20008000015 */
[----:B------:R-:W-:Y:S01]  /*1eb0*/  UMOV UR18, 0x0 ;  /* 0x0000000000127882 */ /* 0x000fe20000000000 */
[----:B------:R-:W-:Y:S01]  /*1ec0*/  UMOV UR19, 0x10000000 ;  /* 0x1000000000137882 */ /* 0x000fe20000000000 */
[----:B------:R-:W-:Y:S01]  /*1ed0*/  UMOV UR10, UR34 ;  /* 0x00000022000a7c82 */ /* 0x000fe20008000000 */
[----:B------:R-:W-:Y:S01]  /*1ee0*/  UMOV UR12, UR36 ;  /* 0x00000024000c7c82 */ /* 0x000fe20008000000 */
[----:B------:R-:W-:Y:S01]  /*1ef0*/  UMOV UR9, UR33 ;  /* 0x0000002100097c82 */ /* 0x000fe20008000000 */
[----:B------:R1:W-:Y:S01]  /*1f00*/  UTMALDG.3D.2CTA [UR32], [UR16], desc[UR18] ;  /* 0x00001220100075b4 */ /* 0x0003e20008211000 */
[----:B------:R-:W-:-:S02]  /*1f10*/  UMOV UR7, UR28 ;  /* 0x0000001c00077c82 */ /* 0x000fc40008000000 */
[----:B------:R2:W-:Y:S01]  /*1f20*/  UTMALDG.3D.MULTICAST.2CTA [UR8], [UR14], UR4, desc[UR18] ;  /* 0x000012080e0073b4 */ /* 0x0005e20008211804 */
[----:B-1----:R-:W-:Y:S01]  /*1f30*/  UIADD3 UR34, UPT, UPT, UR34, 0x20, URZ ;  /* 0x0000002022227890 */ /* 0x002fe2000fffe0ff */
[----:B--2---:R-:W-:Y:S01]  /*1f40*/  UMOV UR4, UR5 ;  /* 0x0000000500047c82 */ /* 0x004fe20008000000 */
[----:B------:R-:W-:Y:S10]  /*1f50*/  BRA.U UP2, `(.L_x_32) ;  /* 0xfffffffd02447547 */ /* 0x000ff4000b83ffff */
.L_x_26:
[----:B------:R-:W-:Y:S01]  /*1f60*/  ULEA UR4, UR5, UR6, 0x3 ;  /* 0x0000000605047291 */ /* 0x000fe2000f8e18ff */
[----:B-1-3--:R-:W-:Y:S01]  /*1f70*/  SHF.L.U32 R0, R12, 0x1f, RZ ;  /* 0x0000001f0c007819 */ /* 0x00afe200000006ff */
[----:B------:R-:W-:Y:S01]  /*1f80*/  @!P1 SYNCS.ARRIVE.TRANS64.A1T0 RZ, [UR6+0x108], RZ ;  /* 0x000108ffffff99a7 */ /* 0x000fe20008100006 */
[----:B------:R-:W-:-:S06]  /*1f90*/  UISETP.GT.AND UP0, UPT, UR41, UR40, UPT ;  /* 0x000000282900728c */ /* 0x000fcc000bf04270 */
[----:B--2-4-:R1:W2:Y:S03]  /*1fa0*/  SYNCS.PHASECHK.TRANS64.TRYWAIT P0, [UR4+0x60], R0 ;  /* 0x00006000ff0075a7 */ /* 0x0142a60008001104 */
[----:B------:R-:W-:Y:S05]  /*1fb0*/  BRA.U !UP0, `(.L_x_33) ;  /* 0x0000000108c87547 */ /* 0x000fea000b800000 */
[----:B------:R-:W-:Y:S01]  /*1fc0*/  UIADD3 UR13, UPT, UPT, UR44, UR7, URZ ;  /* 0x000000072c0d7290 */ /* 0x000fe2000fffe0ff */
[----:B------:R-:W-:-:S11]  /*1fd0*/  UMOV UR4, UR5 ;  /* 0x0000000500047c82 */ /* 0x000fd60008000000 */
.L_x_39:
[----:B------:R-:W-:Y:S01]  /*1fe0*/  ULEA UR17, UR4, UR6, 0x3 ;  /* 0x0000000604117291 */ /* 0x000fe2000f8e18ff */
[----:B--2---:R-:W-:Y:S01]  /*1ff0*/  @P3 MOV R2, 0x8000 ;  /* 0x0000800000023802 */ /* 0x004fe20000000f00 */
[----:B--2-4-:R-:W-:Y:S10]  /*2000*/  @P0 BRA `(.L_x_34) ;  /* 0x00000000000c0947 */ /* 0x014ff40003800000 */
[----:B------:R-:W-:-:S04]  /*2010*/  SHF.L.U32 R3, R12, 0x1f, RZ ;  /* 0x0000001f0c037819 */ /* 0x000fc800000006ff */
[----:B------:R-:W2:Y:S02]  /*2020*/  SYNCS.PHASECHK.TRANS64.TRYWAIT P0, [UR17+0x60], R3 ;  /* 0x00006003ff0075a7 */ /* 0x000ea40008001111 */
[----:B--2---:R-:W-:Y:S05]  /*2030*/  @!P0 BRA `(.L_x_35) ;  /* 0x0000007000008947 */ /* 0x004fea0003800000 */
.L_x_34:
[----:B------:R2:W-:Y:S01]  /*2040*/  @P3 SYNCS.ARRIVE.TRANS64 RZ, [UR17], R2 ;  /* 0x00000002ffff39a7 */ /* 0x0005e20008000011 */
[----:B------:R-:W-:-:S04]  /*2050*/  ULOP3.LUT UR5, UR25, 0x2, URZ, 0xfc, !UPT ;  /* 0x0000000219057892 */ /* 0x000fc8000f8efcff */
[----:B------:R-:W-:-:S09]  /*2060*/  UISETP.NE.AND UP0, UPT, UR5, 0x2, UPT ;  /* 0x000000020500788c */ /* 0x000fd2000bf05270 */
[----:B------:R-:W-:Y:S05]  /*2070*/  BRA.U UP0, `(.L_x_36) ;  /* 0x0000000100047547 */ /* 0x000fea000b800000 */
[----:B------:R-:W-:Y:S05]  /*2080*/  BPT.TRAP 0x1 ;  /* 0x000000040000795c */ /* 0x000fea0000300000 */
.L_x_36:
[----:B------:R-:W-:Y:S04]  /*2090*/  BSSY.RECONVERGENT B0, `(.L_x_37) ;  /* 0x0000003000007945 */ /* 0x000fe80003800200 */
[----:B------:R-:W-:Y:S05]  /*20a0*/  @!P2 BRA `(.L_x_38) ;  /* 0x000000000004a947 */ /* 0x000fea0003800000 */
[----:B------:R-:W-:Y:S05]  /*20b0*/  BPT.TRAP 0x1 ;  /* 0x000000040000795c */ /* 0x000fea0000300000 */
.L_x_38:
[----:B------:R-:W-:Y:S05]  /*20c0*/  BSYNC.RECONVERGENT B0 ;  /* 0x0000000000007941 */ /* 0x000fea0003800200 */
.L_x_37:
        /* <DEDUP_REMOVED lines=9> */
[----:B------:R-:W-:Y:S02]  /*2160*/  USHF.L.U32 UR18, UR7, 0x5, URZ ;  /* 0x0000000507127899 */ /* 0x000fe400080006ff */
[----:B------:R-:W-:Y:S01]  /*2170*/  UIADD3 UR7, UPT, UPT, UR7, 0x1, URZ ;  /* 0x0000000107077890 */ /* 0x000fe2000fffe0ff */
[----:B-1----:R-:W-:Y:S01]  /*2180*/  SHF.L.U32 R0, R12, 0x1f, RZ ;  /* 0x0000001f0c007819 */ /* 0x002fe200000006ff */
[----:B------:R-:W-:Y:S02]  /*2190*/  UIADD3 UR22, UP1, UPT, UR26, 0x80, URZ ;  /* 0x000000801a167890 */ /* 0x000fe4000ff3e0ff */
[----:B------:R-:W-:Y:S01]  /*21a0*/  ULEA UR4, UR4, UR6, 0x2 ;  /* 0x0000000604047291 */ /* 0x000fe2000f8e10ff */
[----:B------:R3:W4:Y:S01]  /*21b0*/  SYNCS.PHASECHK.TRANS64.TRYWAIT P0, [UR8+0x60], R0 ;  /* 0x00006000ff0075a7 */ /* 0x0007220008001108 */
[----:B------:R-:W-:-:S02]  /*21c0*/  UIADD3.X UR15, UPT, UPT, URZ, UR27, URZ, UP0, !UPT ;  /* 0x0000001bff0f7290 */ /* 0x000fc400087fe4ff */
[----:B------:R-:W-:Y:S02]  /*21d0*/  UISETP.NE.AND UP0, UPT, UR7, UR13, UPT ;  /* 0x0000000d0700728c */ /* 0x000fe4000bf05270 */
[----:B------:R-:W-:Y:S02]  /*21e0*/  ULOP3.LUT UR17, UR17, 0xfefffff8, URZ, 0xc0, !UPT ;  /* 0xfefffff811117892 */ /* 0x000fe4000f8ec0ff */
[----:B------:R-:W-:Y:S02]  /*21f0*/  UIADD3 UR16, UPT, UPT, UR16, 0x8400, URZ ;  /* 0x0000840010107890 */ /* 0x000fe4000fffe0ff */
[----:B------:R-:W-:Y:S02]  /*2200*/  UIADD3.X UR23, UPT, UPT, URZ, UR27, URZ, UP1, !UPT ;  /* 0x0000001bff177290 */ /* 0x000fe40008ffe4ff */
[----:B------:R-:W-:Y:S02]  /*2210*/  UIADD3 UR8, UPT, UPT, UR4, 0x20400, URZ ;  /* 0x0002040004087890 */ /* 0x000fe4000fffe0ff */
[----:B------:R-:W-:Y:S01]  /*2220*/  UPRMT UR4, URZ, 0x5410, UR21 ;  /* 0x00005410ff047896 */ /* 0x000fe20008000015 */
[----:B------:R-:W-:Y:S01]  /*2230*/  UMOV UR30, 0x0 ;  /* 0x00000000001e7882 */ /* 0x000fe20000000000 */
[----:B------:R-:W-:Y:S01]  /*2240*/  UMOV UR31, 0x10000000 ;  /* 0x10000000001f7882 */ /* 0x000fe20000000000 */
[----:B------:R-:W-:Y:S01]  /*2250*/  UMOV UR19, UR35 ;  /* 0x0000002300137c82 */ /* 0x000fe20008000000 */
[----:B------:R-:W-:Y:S01]  /*2260*/  UMOV UR20, UR36 ;  /* 0x0000002400147c82 */ /* 0x000fe20008000000 */
[----:B------:R-:W-:Y:S01]  /*2270*/  UMOV UR12, UR36 ;  /* 0x00000024000c7c82 */ /* 0x000fe20008000000 */
[----:B------:R-:W-:Y:S01]  /*2280*/  UMOV UR9, UR17 ;  /* 0x0000001100097c82 */ /* 0x000fe20008000000 */
[----:B------:R-:W-:Y:S01]  /*2290*/  UMOV UR10, UR18 ;  /* 0x00000012000a7c82 */ /* 0x000fe20008000000 */
[----:B------:R-:W-:Y:S01]  /*22a0*/  UTMALDG.3D.2CTA [UR16], [UR22], desc[UR30] ;  /* 0x00001e10160075b4 */ /* 0x000fe20008211000 */
[----:B------:R1:W-:Y:S02]  /*22b0*/  UTMALDG.3D.MULTICAST.2CTA [UR8], [UR14], UR4, desc[UR30] ;  /* 0x00001e080e0073b4 */ /* 0x0003e40008211804 */
[----:B-1----:R-:W-:Y:S01]  /*22c0*/  UMOV UR4, UR5 ;  /* 0x0000000500047c82 */ /* 0x002fe20008000000 */
[----:B---3--:R-:W-:Y:S05]  /*22d0*/  BRA.U UP0, `(.L_x_39) ;  /* 0xfffffffd00407547 */ /* 0x008fea000b83ffff */
.L_x_33:
[C---:B------:R-:W-:Y:S01]  /*22e0*/  LEA R3, R11.reuse, UR6, 0x3 ;  /* 0x000000060b037c11 */ /* 0x040fe2000f8e18ff */
[----:B------:R-:W-:Y:S01]  /*22f0*/  NOP ;  /* 0x0000000000007918 */ /* 0x000fe20000000000 */
[----:B-1----:R-:W-:Y:S02]  /*2300*/  SHF.L.U32 R0, R10, 0x1f, RZ ;  /* 0x0000001f0a007819 */ /* 0x002fe400000006ff */
[----:B------:R-:W-:Y:S02]  /*2310*/  LEA R4, R11, UR6, 0x4 ;  /* 0x000000060b047c11 */ /* 0x000fe4000f8e20ff */
[----:B--2-4-:R-:W1:Y:S02]  /*2320*/  SYNCS.PHASECHK.TRANS64.TRYWAIT P0, [R3+URZ+0x110], R0 ;  /* 0x00011000030075a7 */ /* 0x014e6400080011ff */
[----:B-1----:R-:W-:Y:S05]  /*2330*/  @!P0 BRA `(.L_x_40) ;  /* 0x0000006c00588947 */ /* 0x002fea0003800000 */
.L_x_161:
[----:B------:R-:W2:Y:S01]  /*2340*/  LDS.128 R4, [R4+0x1a0] ;  /* 0x0001a00004047984 */ /* 0x000ea20000000c00 */
[----:B------:R-:W-:Y:S01]  /*2350*/  UISETP.GE.AND UP0, UPT, UR45, 0x1, UPT ;  /* 0x000000012d00788c */ /* 0x000fe2000bf06270 */
[----:B------:R-:W-:Y:S01]  /*2360*/  @!PT LDS RZ, [RZ] ;  /* 0x00000000fffff984 */ /* 0x000fe20000000800 */
[----:B------:R-:W-:Y:S01]  /*2370*/  @!PT LDS RZ, [RZ] ;  /* 0x00000000fffff984 */ /* 0x000fe20000000800 */
[----:B------:R-:W-:Y:S01]  /*2380*/  @!PT LDS RZ, [RZ] ;  /* 0x00000000fffff984 */ /* 0x000fe20000000800 */
[----:B------:R-:W-:Y:S01]  /*2390*/  @!PT LDS RZ, [RZ] ;  /* 0x00000000fffff984 */ /* 0x000fe20000000800 */
[----:B------:R3:W-:Y:S06]  /*23a0*/  MEMBAR.ALL.CTA ;  /* 0x0000000000007992 */ /* 0x0007ec0000008000 */
[----:B---3--:R-:W3:Y:S01]  /*23b0*/  FENCE.VIEW.ASYNC.S ;  /* 0x00000000000073c6 */ /* 0x008ee20000000000 */
[----:B--2---:R-:W-:-:S13]  /*23c0*/  LOP3.LUT P0, RZ, R6, 0x1, RZ, 0xc0, !PT ;  /* 0x0000000106ff7812 */ /* 0x004fda000780c0ff */
[----:B---3--:R-:W-:Y:S01]  /*23d0*/  VOTEU.ANY UP1, P0 ;  /* 0x0000000000ff7886 */ /* 0x008fe20000020100 */
[----:B------:R-:W-:-:S13]  /*23e0*/  PLOP3.LUT P0, PT, PT, PT, UP1, 0x80, 0x8 ;  /* 0x000000000008781c */ /* 0x000fda0003f0f018 */
[----:B-1----:R-:W-:Y:S02]  /*23f0*/  @P0 LOP3.LUT R0, R5, 0xffff, RZ, 0xc0, !PT ;  /* 0x0000ffff05000812 */ /* 0x002fe400078ec0ff */
[----:B------:R-:W-:Y:S02]  /*2400*/  @P0 MOV R2, R4 ;  /* 0x0000000400020202 */ /* 0x000fe40000000f00 */
[----:B------:R-:W-:Y:S01]  /*2410*/  @P0 R2UR UR7, R0 ;  /* 0x00000000000702ca */ /* 0x000fe200000e0000 */
[----:B------:R-:W-:Y:S01]  /*2420*/  VIADD R0, R3, 0x120 ;  /* 0x0000012003007836 */ /* 0x000fe20000000000 */
[----:B------:R-:W-:Y:S02]  /*2430*/  @P0 SHF.R.U32.HI R4, RZ, 0x10, R5 ;  /* 0x00000010ff040819 */ /* 0x000fe40000011605 */
[----:B------:R-:W-:Y:S02]  /*2440*/  @P0 R2UR UR8, R2 ;  /* 0x00000000020802ca */ /* 0x000fe400000e0000 */
[----:B------:R-:W-:-:S02]  /*2450*/  PRMT R0, RZ, 0x654, R0 ;  /* 0x00000654ff007816 */ /* 0x000fc40000000000 */
[----:B------:R-:W-:Y:S02]  /*2460*/  @P0 R2UR UR4, R4 ;  /* 0x00000000040402ca */ /* 0x000fe400000e0000 */
[----:B------:R1:W-:Y:S03]  /*2470*/  SYNCS.ARRIVE.TRANS64.RED.A1T0 RZ, [R0+URZ], RZ ;  /* 0x000000ff00ff79a7 */ /* 0x0003e600081004ff */
[----:B------:R-:W-:-:S04]  /*2480*/  @UP1 UMOV UR29, UR7 ;  /* 0x00000007001d1c82 */ /* 0x000fc80008000000 */
[----:B------:R-:W-:-:S04]  /*2490*/  @UP1 UMOV UR37, UR8 ;  /* 0x0000000800251c82 */ /* 0x000fc80008000000 */
[----:B------:R-:W-:Y:S01]  /*24a0*/  @UP1 UMOV UR36, UR4 ;  /* 0x0000000400241c82 */ /* 0x000fe20008000000 */
[----:B------:R-:W-:Y:S05]  /*24b0*/  BRA.U !UP0, `(.L_x_41) ;  /* 0x0000000108d47547 */ /* 0x000fea000b800000 */
[----:B------:R-:W2:Y:S01]  /*24c0*/  LDCU.128 UR12, c[0x0][0xb10] ;  /* 0x00016200ff0c77ac */ /* 0x000ea20008000c00 */
[----:B------:R-:W3:Y:S01]  /*24d0*/  LDCU UR30, c[0x0][0xb20] ;  /* 0x00016400ff1e77ac */ /* 0x000ee20008000800 */
[----:B------:R-:W4:Y:S01]  /*24e0*/  LDCU UR20, c[0x0][0xb0c] ;  /* 0x00016180ff1477ac */ /* 0x000f220008000800 */
[----:B------:R-:W1:Y:S01]  /*24f0*/  LDCU.64 UR10, c[0x0][0xb28] ;  /* 0x00016500ff0a77ac */ /* 0x000e620008000a00 */
[----:B------:R-:W-:Y:S02]  /*2500*/  UISETP.NE.AND UP3, UPT, UR45, 0x1, UPT ;  /* 0x000000012d00788c */ /* 0x000fe4000bf65270 */
[----:B--2---:R-:W-:Y:S02]  /*2510*/  UIMAD.WIDE.U32 UR16, UR38, UR15, URZ ;  /* 0x0000000f261072a5 */ /* 0x004fe4000f8e00ff */
[----:B------:R-:W-:Y:S02]  /*2520*/  UIMAD.WIDE.U32 UR8, UR39, UR12, URZ ;  /* 0x0000000c270872a5 */ /* 0x000fe4000f8e00ff */
[----:B------:R-:W-:-:S02]  /*2530*/  UISETP.NE.AND UP0, UPT, UR14, 0x1, UPT ;  /* 0x000000010e00788c */ /* 0x000fc4000bf05270 */
[----:B------:R-:W-:Y:S01]  /*2540*/  UIMAD.WIDE.U32 UR22, UR29, UR15, URZ ;  /* 0x0000000f1d1672a5 */ /* 0x000fe2000f8e00ff */
[----:B------:R-:W-:Y:S02]  /*2550*/  UMOV UR16, UR17 ;  /* 0x0000001100107c82 */ /* 0x000fe40008000000 */
[----:B------:R-:W-:Y:S01]  /*2560*/  UMOV UR8, UR9 ;  /* 0x0000000900087c82 */ /* 0x000fe20008000000 */
[----:B---3--:R-:W-:Y:S02]  /*2570*/  USHF.R.U32.HI UR16, URZ, UR30, UR16 ;  /* 0x0000001eff107299 */ /* 0x008fe40008011610 */
[----:B----4-:R-:W-:Y:S02]  /*2580*/  UISETP.NE.AND UP2, UPT, UR20, 0x1, UPT ;  /* 0x000000011400788c */ /* 0x010fe4000bf45270 */
[----:B------:R-:W-:Y:S02]  /*2590*/  USHF.R.U32.HI UR8, URZ, UR13, UR8 ;  /* 0x0000000dff087299 */ /* 0x000fe40008011608 */
[----:B------:R-:W-:-:S02]  /*25a0*/  USEL UR7, UR38, UR16, !UP0 ;  /* 0x0000001026077287 */ /* 0x000fc4000c000000 */
[----:B------:R-:W-:Y:S02]  /*25b0*/  USEL UR8, UR39, UR8, !UP2 ;  /* 0x0000000827087287 */ /* 0x000fe4000d000000 */
[----:B-1----:R-:W-:Y:S01]  /*25c0*/  UIMAD.WIDE.U32 UR16, UR7, UR10, URZ ;  /* 0x0000000a071072a5 */ /* 0x002fe2000f8e00ff */
[----:B------:R-:W-:Y:S01]  /*25d0*/  UMOV UR4, UR23 ;  /* 0x0000001700047c82 */ /* 0x000fe20008000000 */
[----:B------:R-:W-:Y:S02]  /*25e0*/  UIMAD.WIDE.U32 UR18, UR37, UR12, URZ ;  /* 0x0000000c251272a5 */ /* 0x000fe4000f8e00ff */
[----:B------:R-:W-:-:S03]  /*25f0*/  UIMAD.WIDE.U32 UR22, UR8, UR10, URZ ;  /* 0x0000000a081672a5 */ /* 0x000fc6000f8e00ff */
[----:B------:R-:W-:Y:S01]  /*2600*/  UMOV UR16, UR17 ;  /* 0x0000001100107c82 */ /* 0x000fe20008000000 */
[----:B------:R-:W-:Y:S02]  /*2610*/  USHF.R.U32.HI UR4, URZ, UR30, UR4 ;  /* 0x0000001eff047299 */ /* 0x000fe40008011604 */
[----:B------:R-:W-:Y:S01]  /*2620*/  @UP3 USHF.R.U32.HI UR7, URZ, UR11, UR16 ;  /* 0x0000000bff073299 */ /* 0x000fe20008011610 */
[----:B------:R-:W-:Y:S01]  /*2630*/  UMOV UR18, UR19 ;  /* 0x0000001300127c82 */ /* 0x000fe20008000000 */
[----:B------:R-:W-:Y:S01]  /*2640*/  UMOV UR22, UR23 ;  /* 0x0000001700167c82 */ /* 0x000fe20008000000 */
[----:B------:R-:W-:Y:S02]  /*2650*/  USHF.R.U32.HI UR13, URZ, UR13, UR18 ;  /* 0x0000000dff0d7299 */ /* 0x000fe40008011612 */
[----:B------:R-:W-:Y:S02]  /*2660*/  USEL UR4, UR29, UR4, !UP0 ;  /* 0x000000041d047287 */ /* 0x000fe4000c000000 */
[----:B------:R-:W-:-:S02]  /*2670*/  @UP3 USHF.R.U32.HI UR8, URZ, UR11, UR22 ;  /* 0x0000000bff083299 */ /* 0x000fc40008011616 */
[----:B------:R-:W-:Y:S02]  /*2680*/  UIMAD UR9, UR45, UR7, URZ ;  /* 0x000000072d0972a4 */ /* 0x000fe4000f8e02ff */
[----:B------:R-:W-:Y:S02]  /*2690*/  USEL UR7, UR37, UR13, !UP2 ;  /* 0x0000000d25077287 */ /* 0x000fe4000d000000 */
[----:B------:R-:W-:Y:S02]  /*26a0*/  UIMAD UR12, UR45, UR8, URZ ;  /* 0x000000082d0c72a4 */ /* 0x000fe4000f8e02ff */
[----:B------:R-:W-:Y:S02]  /*26b0*/  UISETP.GE.AND UP0, UPT, UR4, UR9, UPT ;  /* 0x000000090400728c */ /* 0x000fe4000bf06270 */
[----:B------:R-:W-:Y:S02]  /*26c0*/  UIMAD.WIDE.U32 UR16, UR4, UR10, URZ ;  /* 0x0000000a041072a5 */ /* 0x000fe4000f8e00ff */
[----:B------:R-:W-:-:S02]  /*26d0*/  UISETP.GE.OR UP0, UPT, UR7, UR12, UP0 ;  /* 0x0000000c0700728c */ /* 0x000fc40008706670 */
        /* <DEDUP_REMOVED lines=19> */
.L_x_41:
[----:B------:R-:W2:Y:S02]  /*2810*/  LDCU UR4, c[0x0][0xb30] ;  /* 0x00016600ff0477ac */ /* 0x000ea40008000800 */
[----:B--2---:R-:W-:-:S09]  /*2820*/  UISETP.NE.AND UP0, UPT, UR4, 0x1, UPT ;  /* 0x000000010400788c */ /* 0x004fd2000bf05270 */
[----:B------:R-:W-:Y:S05]  /*2830*/  BRA.U UP0, `(.L_x_42) ;  /* 0x0000000100447547 */ /* 0x000fea000b800000 */
[----:B------:R-:W2:Y:S01]  /*2840*/  LDCU.128 UR12, c[0x0][0xb10] ;  /* 0x00016200ff0c77ac */ /* 0x000ea20008000c00 */
[----:B------:R-:W3:Y:S01]  /*2850*/  LDCU UR16, c[0x0][0xb0c] ;  /* 0x00016180ff1077ac */ /* 0x000ee20008000800 */
[----:B------:R-:W4:Y:S01]  /*2860*/  LDCU UR17, c[0x0][0xb20] ;  /* 0x00016400ff1177ac */ /* 0x000f220008000800 */
[----:B--2---:R-:W-:Y:S02]  /*2870*/  UIMAD.WIDE.U32 UR10, UR37, UR12, URZ ;  /* 0x0000000c250a72a5 */ /* 0x004fe4000f8e00ff */
[----:B------:R-:W-:Y:S02]  /*2880*/  UIMAD.WIDE.U32 UR8, UR29, UR15, URZ ;  /* 0x0000000f1d0872a5 */ /* 0x000fe4000f8e00ff */
[----:B---3--:R-:W-:Y:S02]  /*2890*/  UISETP.NE.AND UP2, UPT, UR16, 0x1, UPT ;  /* 0x000000011000788c */ /* 0x008fe4000bf45270 */
[----:B------:R-:W-:Y:S01]  /*28a0*/  UISETP.NE.AND UP0, UPT, UR14, 0x1, UPT ;  /* 0x000000010e00788c */ /* 0x000fe2000bf05270 */
[----:B------:R-:W-:-:S02]  /*28b0*/  UMOV UR7, UR11 ;  /* 0x0000000b00077c82 */ /* 0x000fc40008000000 */
[----:B------:R-:W-:Y:S01]  /*28c0*/  UMOV UR4, UR9 ;  /* 0x0000000900047c82 */ /* 0x000fe20008000000 */
[----:B------:R-:W-:Y:S02]  /*28d0*/  USHF.R.U32.HI UR7, URZ, UR13, UR7 ;  /* 0x0000000dff077299 */ /* 0x000fe40008011607 */
[----:B----4-:R-:W-:Y:S02]  /*28e0*/  USHF.R.U32.HI UR4, URZ, UR17, UR4 ;  /* 0x00000011ff047299 */ /* 0x010fe40008011604 */
[----:B------:R-:W-:Y:S02]  /*28f0*/  USEL UR7, UR37, UR7, !UP2 ;  /* 0x0000000725077287 */ /* 0x000fe4000d000000 */
[----:B------:R-:W-:-:S04]  /*2900*/  USEL UR4, UR29, UR4, !UP0 ;  /* 0x000000041d047287 */ /* 0x000fc8000c000000 */
[----:B------:R-:W-:Y:S02]  /*2910*/  UIADD3 UR8, UPT, UPT, UR7, -UR4, URZ ;  /* 0x8000000407087290 */ /* 0x000fe4000fffe0ff */
[----:B------:R-:W-:Y:S02]  /*2920*/  UIADD3 UR4, UPT, UPT, -UR7, UR4, URZ ;  /* 0x0000000407047290 */ /* 0x000fe4000fffe1ff */
[----:B------:R-:W-:Y:S02]  /*2930*/  UIMAD UR29, UR8, UR14, UR29 ;  /* 0x0000000e081d72a4 */ /* 0x000fe4000f8e021d */
[----:B------:R-:W-:-:S12]  /*2940*/  UIMAD UR37, UR4, UR16, UR37 ;  /* 0x00000010042572a4 */ /* 0x000fd8000f8e0225 */
.L_x_42:
[----:B------:R-:W-:Y:S01]  /*2950*/  VIADD R11, R11, 0x1 ;  /* 0x000000010b0b7836 */ /* 0x000fe20000000000 */
[----:B------:R-:W-:Y:S01]  /*2960*/  R2UR UR4, R53 ;  /* 0x00000000350472ca */ /* 0x000fe200000e0000 */
[----:B------:R-:W-:Y:S01]  /*2970*/  UIADD3 UR31, UPT, UPT, UR37, UR63, URZ ;  /* 0x0000003f251f7290 */ /* 0x000fe2000fffe0ff */
[----:B------:R-:W-:Y:S02]  /*2980*/  PLOP3.LUT P1, PT, PT, PT, PT, 0x80, 0x8 ;  /* 0x000000000008781c */ /* 0x000fe40003f2f070 */
[----:B------:R-:W-:-:S04]  /*2990*/  ISETP.NE.AND P0, PT, R11, 0x2, PT ;  /* 0x000000020b00780c */ /* 0x000fc80003f05270 */
[----:B-1----:R-:W-:Y:S02]  /*29a0*/  SEL R0, RZ, 0x1, P0 ;  /* 0x00000001ff007807 */ /* 0x002fe40000000000 */
[----:B------:R-:W-:Y:S02]  /*29b0*/  SEL R11, R11, RZ, P0 ;  /* 0x000000ff0b0b7207 */ /* 0x000fe40000000000 */
[----:B------:R-:W-:Y:S01]  /*29c0*/  LOP3.LUT R10, R10, R0, RZ, 0x3c, !PT ;  /* 0x000000000a0a7212 */ /* 0x000fe200078e3cff */
[----:B------:R-:W-:Y:S01]  /*29d0*/  UIADD3 UR30, UPT, UPT, UR29, UR4, URZ ;  /* 0x000000041d1e7290 */ /* 0x000fe2000fffe0ff */
[----:B------:R-:W-:Y:S11]  /*29e0*/  BRA.U UP1, `(.L_x_43) ;  /* 0xfffffff101247547 */ /* 0x000ff6000b83ffff */
[----:B------:R-:W-:Y:S01]  /*29f0*/  UIADD3 UR7, UPT, UPT, UR6, 0x60, URZ ;  /* 0x0000006006077890 */ /* 0x000fe2000fffe0ff */
[----:B------:R-:W-:-:S03]  /*2a00*/  SHF.L.U32 R2, R12, 0x1f, RZ ;  /* 0x0000001f0c027819 */ /* 0x000fc600000006ff */
[----:B------:R-:W-:-:S09]  /*2a10*/  ULEA UR4, UR5, UR7, 0x3 ;  /* 0x0000000705047291 */ /* 0x000fd2000f8e18ff */
[----:B------:R-:W1:Y:S02]  /*2a20*/  SYNCS.PHASECHK.TRANS64.TRYWAIT P0, [UR4], R2 ;  /* 0x00000002ff0075a7 */ /* 0x000e640008001104 */
[----:B-1----:R-:W-:Y:S05]  /*2a30*/  @!P0 BRA `(.L_x_44) ;  /* 0x0000006400ac8947 */ /* 0x002fea0003800000 */
.L_x_163:
[----:B------:R-:W-:-:S04]  /*2a40*/  UIADD3 UR4, UPT, UPT, UR5, 0x1, URZ ;  /* 0x0000000105047890 */ /* 0x000fc8000fffe0ff */
[----:B------:R-:W-:-:S04]  /*2a50*/  UISETP.NE.AND UP0, UPT, UR4, 0xc, UPT ;  /* 0x0000000c0400788c */ /* 0x000fc8000bf05270 */
[----:B------:R-:W-:Y:S02]  /*2a60*/  USEL UR6, URZ, 0x1, UP0 ;  /* 0x00000001ff067887 */ /* 0x000fe40008000000 */
[----:B------:R-:W-:-:S04]  /*2a70*/  USEL UR4, UR4, URZ, UP0 ;  /* 0x000000ff04047287 */ /* 0x000fc80008000000 */
[----:B------:R-:W-:Y:S01]  /*2a80*/  ULEA UR5, UR4, UR7, 0x3 ;  /* 0x0000000704057291 */ /* 0x000fe2000f8e18ff */
[----:B-1----:R-:W-:-:S04]  /*2a90*/  LOP3.LUT R2, R12, UR6, RZ, 0x3c, !PT ;  /* 0x000000060c027c12 */ /* 0x002fc8000f8e3cff */
[----:B------:R-:W-:-:S04]  /*2aa0*/  SHF.L.U32 R3, R2, 0x1f, RZ ;  /* 0x0000001f02037819 */ /* 0x000fc800000006ff */
[----:B------:R-:W1:Y:S02]  /*2ab0*/  SYNCS.PHASECHK.TRANS64.TRYWAIT P0, [UR5], R3 ;  /* 0x00000003ff0075a7 */ /* 0x000e640008001105 */
[----:B-1----:R-:W-:Y:S05]  /*2ac0*/  @!P0 BRA `(.L_x_45) ;  /* 0x0000006400a08947 */ /* 0x002fea0003800000 */
.L_x_165:
[----:B------:R-:W-:-:S04]  /*2ad0*/  UIADD3 UR4, UPT, UPT, UR4, 0x1, URZ ;  /* 0x0000000104047890 */ /* 0x000fc8000fffe0ff */
[----:B------:R-:W-:-:S04]  /*2ae0*/  UISETP.NE.AND UP0, UPT, UR4, 0xc, UPT ;  /* 0x0000000c0400788c */ /* 0x000fc8000bf05270 */
[----:B------:R-:W-:Y:S02]  /*2af0*/  USEL UR6, URZ, 0x1, UP0 ;  /* 0x00000001ff067887 */ /* 0x000fe40008000000 */
[----:B------:R-:W-:-:S04]  /*2b00*/  USEL UR4, UR4, URZ, UP0 ;  /* 0x000000ff04047287 */ /* 0x000fc80008000000 */
[----:B------:R-:W-:Y:S01]  /*2b10*/  ULEA UR5, UR4, UR7, 0x3 ;  /* 0x0000000704057291 */ /* 0x000fe2000f8e18ff */
[----:B------:R-:W-:-:S04]  /*2b20*/  LOP3.LUT R2, R2, UR6, RZ, 0x3c, !PT ;  /* 0x0000000602027c12 */ /* 0x000fc8000f8e3cff */
[----:B-1----:R-:W-:-:S04]  /*2b30*/  SHF.L.U32 R3, R2, 0x1f, RZ ;  /* 0x0000001f02037819 */ /* 0x002fc800000006ff */
[----:B------:R-:W1:Y:S02]  /*2b40*/  SYNCS.PHASECHK.TRANS64.TRYWAIT P0, [UR5], R3 ;  /* 0x00000003ff0075a7 */ /* 0x000e640008001105 */
[----:B-1----:R-:W-:Y:S05]  /*2b50*/  @!P0 BRA `(.L_x_46) ;  /* 0x0000006400948947 */ /* 0x002fea0003800000 */
.L_x_167:
        /* <DEDUP_REMOVED lines=9> */
.L_x_169:
        /* <DEDUP_REMOVED lines=9> */
.L_x_171:
        /* <DEDUP_REMOVED lines=9> */
.L_x_173:
        /* <DEDUP_REMOVED lines=9> */
.L_x_175:
        /* <DEDUP_REMOVED lines=9> */
.L_x_177:
        /* <DEDUP_REMOVED lines=9> */
.L_x_179:
        /* <DEDUP_REMOVED lines=9> */
.L_x_181:
        /* <DEDUP_REMOVED lines=9> */
.L_x_183:
[----:B------:R-:W-:-:S04]  /*2fe0*/  UIADD3 UR4, UPT, UPT, UR4, 0x1, URZ ;  /* 0x0000000104047890 */ /* 0x000fc8000fffe0ff */
[----:B------:R-:W-:-:S04]  /*2ff0*/  UISETP.NE.AND UP0, UPT, UR4, 0xc, UPT ;  /* 0x0000000c0400788c */ /* 0x000fc8000bf05270 */
[----:B------:R-:W-:Y:S02]  /*3000*/  USEL UR5, URZ, 0x1, UP0 ;  /* 0x00000001ff057887 */ /* 0x000fe40008000000 */
[----:B------:R-:W-:-:S04]  /*3010*/  USEL UR4, UR4, URZ, UP0 ;  /* 0x000000ff04047287 */ /* 0x000fc80008000000 */
[----:B------:R-:W-:Y:S01]  /*3020*/  ULEA UR4, UR4, UR7, 0x3 ;  /* 0x0000000704047291 */ /* 0x000fe2000f8e18ff */
[----:B------:R-:W-:-:S04]  /*3030*/  LOP3.LUT R2, R2, UR5, RZ, 0x3c, !PT ;  /* 0x0000000502027c12 */ /* 0x000fc8000f8e3cff */
[----:B------:R-:W-:Y:S01]  /*3040*/  SHF.L.U32 R2, R2, 0x1f, RZ ;  /* 0x0000001f02027819 */ /* 0x000fe200000006ff */
[----:B-1----:R-:W-:-:S07]  /*3050*/  IMAD.U32 R0, RZ, RZ, UR4 ;  /* 0x00000004ff007e24 */ /* 0x002fce000f8e00ff */
.L_x_55:
[----:B-1----:R1:W2:Y:S02]  /*3060*/  SYNCS.PHASECHK.TRANS64.TRYWAIT P0, [R0+URZ], R2 ;  /* 0x00000002000075a7 */ /* 0x0022a400080011ff */
[----:B--2---:R-:W-:Y:S05]  /*3070*/  @!P0 NANOSLEEP.SYNCS 0x989680 ;  /* 0x009896800000895d */ /* 0x004fea0003900000 */
[----:B------:R-:W2:Y:S02]  /*3080*/  @!P0 SYNCS.PHASECHK.TRANS64 P0, [R0+URZ], R2 ;  /* 0x00000002000085a7 */ /* 0x000ea400080010ff */
[----:B--2---:R-:W-:Y:S05]  /*3090*/  @P0 EXIT ;  /* 0x000000000000094d */ /* 0x004fea0003800000 */
[----:B------:R-:W-:Y:S05]  /*30a0*/  BRA `(.L_x_55) ;  /* 0xfffffffc00ec7947 */ /* 0x000fea000383ffff */
.L_x_23:
[----:B------:R-:W-:-:S04]  /*30b0*/  UISETP.NE.AND UP0, UPT, UR47, URZ, UPT ;  /* 0x000000ff2f00728c */ /* 0x000fc8000bf05270 */
[----:B------:R-:W-:-:S09]  /*30c0*/  UISETP.NE.OR UP0, UPT, UR18, 0x1, UP0 ;  /* 0x000000011200788c */ /* 0x000fd20008705670 */
[----:B------:R-:W-:Y:S05]  /*30d0*/  BRA.U UP0, `(.L_x_56) ;  /* 0x0000000500487547 */ /* 0x000fea000b800000 */
[----:B------:R-:W-:Y:S01]  /*30e0*/  ISETP.GE.U32.AND P2, PT, R0, 0x4, PT ;  /* 0x000000040000780c */ /* 0x000fe20003f46070 */
[----:B------:R-:W-:Y:S01]  /*30f0*/  IMAD.MOV.U32 R12, RZ, RZ, 0x1 ;  /* 0x00000001ff0c7424 */ /* 0x000fe200078e00ff */
[----:B------:R-:W-:Y:S02]  /*3100*/  CS2R R10, SRZ ;  /* 0x00000000000a7805 */ /* 0x000fe4000001ff00 */
[----:B------:R-:W-:Y:S01]  /*3110*/  CS2R R8, SRZ ;  /* 0x0000000000087805 */ /* 0x000fe2000001ff00 */
[----:B------:R-:W-:Y:S01]  /*3120*/  UMOV UR6, 0x400 ;  /* 0x0000040000067882 */ /* 0x000fe20000000000 */
[----:B------:R-:W-:Y:S01]  /*3130*/  UMOV UR5, URZ ;  /* 0x000000ff00057c82 */ /* 0x000fe20008000000 */
[----:B------:R-:W-:-:S12]  /*3140*/  ULEA UR6, UR47, UR6, 0x18 ;  /* 0x000000062f067291 */ /* 0x000fd8000f8ec0ff */
.L_x_60:
[----:B------:R-:W-:Y:S02]  /*3150*/  LEA R2, R8, UR6, 0x3 ;  /* 0x0000000608027c11 */ /* 0x000fe4000f8e18ff */
[----:B------:R-:W-:-:S03]  /*3160*/  SHF.L.U32 R4, R9, 0x1f, RZ ;  /* 0x0000001f09047819 */ /* 0x000fc600000006ff */
[----:B------:R-:W-:Y:S01]  /*3170*/  VIADD R5, R2, 0x180 ;  /* 0x0000018002057836 */ /* 0x000fe20000000000 */
[----:B------:R-:W2:Y:S02]  /*3180*/  SYNCS.PHASECHK.TRANS64.TRYWAIT P0, [R2+URZ+0x170], R4 ;  /* 0x00017004020075a7 */ /* 0x000ea400080011ff */
[----:B--2---:R-:W-:Y:S05]  /*3190*/  @!P0 BRA `(.L_x_57) ;  /* 0x0000006000dc8947 */ /* 0x004fea0003800000 */
.L_x_184:
[----:B------:R-:W-:Y:S01]  /*31a0*/  ULEA UR4, UR5, UR6, 0x3 ;  /* 0x0000000605047291 */ /* 0x000fe2000f8e18ff */
[----:B--2---:R-:W-:Y:S01]  /*31b0*/  PRMT R2, RZ, 0x654, R5 ;  /* 0x00000654ff027816 */ /* 0x004fe20000000005 */
[----:B------:R-:W-:Y:S01]  /*31c0*/  @!P2 IMAD.MOV.U32 R4, RZ, RZ, 0x10 ;  /* 0x00000010ff04a424 */ /* 0x000fe200078e00ff */
[----:B------:R-:W-:Y:S01]  /*31d0*/  SHF.L.U32 R5, R12, 0x1f, RZ ;  /* 0x0000001f0c057819 */ /* 0x000fe200000006ff */
[----:B------:R-:W-:Y:S01]  /*31e0*/  UIADD3 UR7, UPT, UPT, UR4, 0x110, URZ ;  /* 0x0000011004077890 */ /* 0x000fe2000fffe0ff */
[----:B------:R2:W-:Y:S05]  /*31f0*/  SYNCS.ARRIVE.TRANS64.RED.A1T0 RZ, [R2+URZ], RZ ;  /* 0x000000ff02ff79a7 */ /* 0x0005ea00081004ff */
[----:B------:R-:W-:Y:S01]  /*3200*/  IMAD.U32 R6, RZ, RZ, UR7 ;  /* 0x00000007ff067e24 */ /* 0x000fe2000f8e00ff */
[----:B------:R-:W3:Y:S04]  /*3210*/  SYNCS.PHASECHK.TRANS64.TRYWAIT P0, [UR4+0x120], R5 ;  /* 0x00012005ff0075a7 */ /* 0x000ee80008001104 */
[----:B------:R-:W-:Y:S01]  /*3220*/  PRMT R6, R0, 0x654, R6 ;  /* 0x0000065400067816 */ /* 0x000fe20000000006 */
[----:B--23--:R-:W-:Y:S06]  /*3230*/  @!P0 BRA `(.L_x_58) ;  /* 0x0000006000c88947 */ /* 0x00cfec0003800000 */
.L_x_186:
[----:B------:R-:W-:Y:S01]  /*3240*/  ULEA UR8, UR5, UR6, 0x4 ;  /* 0x0000000605087291 */ /* 0x000fe2000f8e20ff */
[----:B------:R-:W-:Y:S01]  /*3250*/  SEL R3, R6, R3, !P2 ;  /* 0x0000000306037207 */ /* 0x000fe20005000000 */
[----:B------:R-:W-:Y:S01]  /*3260*/  UIADD3 UR9, UPT, UPT, UR4, 0x110, URZ ;  /* 0x0000011004097890 */ /* 0x000fe2000fffe0ff */
[----:B--2---:R-:W-:Y:S01]  /*3270*/  LEA R2, R11, UR6, 0x3 ;  /* 0x000000060b027c11 */ /* 0x004fe2000f8e18ff */
[----:B------:R-:W-:Y:S01]  /*3280*/  UIADD3 UR8, UPT, UPT, UR8, 0x1a0, URZ ;  /* 0x000001a008087890 */ /* 0x000fe2000fffe0ff */
[----:B------:R2:W-:Y:S01]  /*3290*/  @!P2 SYNCS.ARRIVE.TRANS64.RED RZ, [R3+URZ], R4 ;  /* 0x0000000403ffa9a7 */ /* 0x0005e200080004ff */
[----:B------:R-:W-:Y:S01]  /*32a0*/  UIADD3 UR4, UPT, UPT, UR5, 0x1, URZ ;  /* 0x0000000105047890 */ /* 0x000fe2000fffe0ff */
[----:B------:R-:W-:-:S03]  /*32b0*/  VIADD R8, R8, 0x1 ;  /* 0x0000000108087836 */ /* 0x000fc60000000000 */
[----:B------:R-:W-:Y:S02]  /*32c0*/  UISETP.NE.AND UP0, UPT, UR4, 0x2, UPT ;  /* 0x000000020400788c */ /* 0x000fe4000bf05270 */
[----:B------:R-:W-:Y:S01]  /*32d0*/  ISETP.NE.AND P0, PT, R8, 0x2, PT ;  /* 0x000000020800780c */ /* 0x000fe20003f05270 */
[----:B------:R-:W-:Y:S06]  /*32e0*/  UGETNEXTWORKID.BROADCAST [UR8], [UR9] ;  /* 0x00000000080073ca */ /* 0x000fec0008000100 */
[----:B------:R-:W-:Y:S02]  /*32f0*/  USEL UR7, URZ, 0x1, UP0 ;  /* 0x00000001ff077887 */ /* 0x000fe40008000000 */
[----:B------:R-:W-:-:S04]  /*3300*/  USEL UR5, UR4, URZ, UP0 ;  /* 0x000000ff04057287 */ /* 0x000fc80008000000 */
[----:B------:R-:W-:Y:S02]  /*3310*/  LOP3.LUT R12, R12, UR7, RZ, 0x3c, !PT ;  /* 0x000000070c0c7c12 */ /* 0x000fe4000f8e3cff */
[----:B--2---:R-:W-:-:S04]  /*3320*/  SHF.L.U32 R4, R10, 0x1f, RZ ;  /* 0x0000001f0a047819 */ /* 0x004fc800000006ff */
[----:B------:R-:W2:Y:S02]  /*3330*/  SYNCS.PHASECHK.TRANS64.TRYWAIT P1, [R2+URZ+0x110], R4 ;  /* 0x00011004020075a7 */ /* 0x000ea400080211ff */
[----:B--2---:R-:W-:Y:S05]  /*3340*/  @!P1 BRA `(.L_x_59) ;  /* 0x00000060009c9947 */ /* 0x004fea0003800000 */
.L_x_187:
[C---:B--2---:R-:W-:Y:S01]  /*3350*/  LEA R4, R11.reuse, UR6, 0x4 ;  /* 0x000000060b047c11 */ /* 0x044fe2000f8e20ff */
[----:B------:R-:W-:Y:S01]  /*3360*/  VIADD R2, R2, 0x120 ;  /* 0x0000012002027836 */ /* 0x000fe20000000000 */
[----:B------:R-:W-:Y:S01]  /*3370*/  SEL R8, R8, RZ, P0 ;  /* 0x000000ff08087207 */ /* 0x000fe20000000000 */
[----:B------:R-:W-:-:S03]  /*3380*/  VIADD R11, R11, 0x1 ;  /* 0x000000010b0b7836 */ /* 0x000fc60000000000 */
[----:B------:R-:W2:Y:S01]  /*3390*/  LDS.128 R4, [R4+0x1a0] ;  /* 0x0001a00004047984 */ /* 0x000ea20000000c00 */
[----:B------:R-:W-:Y:S02]  /*33a0*/  PRMT R2, RZ, 0x654, R2 ;  /* 0x00000654ff027816 */ /* 0x000fe40000000002 */
[C---:B------:R-:W-:Y:S01]  /*33b0*/  ISETP.NE.AND P1, PT, R11.reuse, 0x2, PT ;  /* 0x000000020b00780c */ /* 0x040fe20003f25270 */
[----:B------:R-:W-:Y:S01]  /*33c0*/  @!PT LDS RZ, [RZ] ;  /* 0x00000000fffff984 */ /* 0x000fe20000000800 */
[----:B------:R-:W-:Y:S01]  /*33d0*/  @!PT LDS RZ, [RZ] ;  /* 0x00000000fffff984 */ /* 0x000fe20000000800 */
[----:B------:R-:W-:Y:S01]  /*33e0*/  @!PT LDS RZ, [RZ] ;  /* 0x00000000fffff984 */ /* 0x000fe20000000800 */
[----:B------:R-:W-:Y:S01]  /*33f0*/  @!PT LDS RZ, [RZ] ;  /* 0x00000000fffff984 */ /* 0x000fe20000000800 */
[----:B------:R3:W-:Y:S06]  /*3400*/  MEMBAR.ALL.CTA ;  /* 0x0000000000007992 */ /* 0x0007ec0000008000 */
[----:B---3--:R-:W3:Y:S01]  /*3410*/  FENCE.VIEW.ASYNC.S ;  /* 0x00000000000073c6 */ /* 0x008ee20000000000 */
[----:B------:R-:W-:Y:S01]  /*3420*/  SEL R11, R11, RZ, P1 ;  /* 0x000000ff0b0b7207 */ /* 0x000fe20000800000 */
[----:B---3--:R3:W-:Y:S01]  /*3430*/  SYNCS.ARRIVE.TRANS64.RED.A1T0 RZ, [R2+URZ], RZ ;  /* 0x000000ff02ff79a7 */ /* 0x0087e200081004ff */
[----:B--2---:R-:W-:-:S02]  /*3440*/  LOP3.LUT P3, RZ, R6, 0x1, RZ, 0xc0, !PT ;  /* 0x0000000106ff7812 */ /* 0x004fc4000786c0ff */
[----:B------:R-:W-:-:S04]  /*3450*/  SEL R4, RZ, 0x1, P1 ;  /* 0x00000001ff047807 */ /* 0x000fc80000800000 */
[----:B------:R-:W-:Y:S02]  /*3460*/  LOP3.LUT R10, R10, R4, RZ, 0x3c, !PT ;  /* 0x000000040a0a7212 */ /* 0x000fe400078e3cff */
[----:B---3--:R-:W-:-:S04]  /*3470*/  SEL R2, RZ, 0x1, P0 ;  /* 0x00000001ff027807 */ /* 0x008fc80000000000 */
[----:B------:R-:W-:Y:S01]  /*3480*/  LOP3.LUT R9, R9, R2, RZ, 0x3c, !PT ;  /* 0x0000000209097212 */ /* 0x000fe200078e3cff */
[----:B------:R-:W-:Y:S06]  /*3490*/  @P3 BRA `(.L_x_60) ;  /* 0xfffffffc002c3947 */ /* 0x000fec000383ffff */
[----:B------:R-:W-:Y:S01]  /*34a0*/  ULEA UR4, UR5, UR6, 0x3 ;  /* 0x0000000605047291 */ /* 0x000fe2000f8e18ff */
[----:B------:R-:W-:-:S08]  /*34b0*/  SHF.L.U32 R2, R12, 0x1f, RZ ;  /* 0x0000001f0c027819 */ /* 0x000fd000000006ff */
[----:B------:R-:W2:Y:S02]  /*34c0*/  SYNCS.PHASECHK.TRANS64 P0, [UR4+0x120], R2 ;  /* 0x00012002ff0075a7 */ /* 0x000ea40008001004 */
[----:B--2---:R-:W-:Y:S05]  /*34d0*/  @P0 BRA `(.L_x_61) ;  /* 0x0000000000080947 */ /* 0x004fea0003800000 */
[----:B------:R-:W2:Y:S02]  /*34e0*/  SYNCS.PHASECHK.TRANS64.TRYWAIT P0, [UR4+0x120], R2 ;  /* 0x00012002ff0075a7 */ /* 0x000ea40008001104 */
[----:B--2---:R-:W-:Y:S05]  /*34f0*/  @!P0 BRA `(.L_x_62) ;  /* 0x0000006000448947 */ /* 0x004fea0003800000 */
.L_x_61:
[----:B------:R-:W-:-:S04]  /*3500*/  UIADD3 UR7, UPT, UPT, UR5, 0x1, URZ ;  /* 0x0000000105077890 */ /* 0x000fc8000fffe0ff */
[----:B------:R-:W-:-:S04]  /*3510*/  UISETP.NE.AND UP0, UPT, UR7, 0x2, UPT ;  /* 0x000000020700788c */ /* 0x000fc8000bf05270 */
[----:B------:R-:W-:Y:S02]  /*3520*/  USEL UR8, URZ, 0x1, UP0 ;  /* 0x00000001ff087887 */ /* 0x000fe40008000000 */
[----:B------:R-:W-:-:S04]  /*3530*/  USEL UR7, UR7, URZ, UP0 ;  /* 0x000000ff07077287 */ /* 0x000fc80008000000 */
[----:B------:R-:W-:Y:S01]  /*3540*/  ULEA UR7, UR7, UR6, 0x3 ;  /* 0x0000000607077291 */ /* 0x000fe2000f8e18ff */
[----:B--2---:R-:W-:-:S04]  /*3550*/  LOP3.LUT R2, R12, UR8, RZ, 0x3c, !PT ;  /* 0x000000080c027c12 */ /* 0x004fc8000f8e3cff */
[----:B------:R-:W-:-:S04]  /*3560*/  SHF.L.U32 R0, R2, 0x1f, RZ ;  /* 0x0000001f02007819 */ /* 0x000fc800000006ff */
[----:B------:R-:W2:Y:S02]  /*3570*/  SYNCS.PHASECHK.TRANS64 P0, [UR7+0x120], R0 ;  /* 0x00012000ff0075a7 */ /* 0x000ea40008001007 */
[----:B-12---:R-:W-:Y:S05]  /*3580*/  @P0 EXIT ;  /* 0x000000000000094d */ /* 0x006fea0003800000 */
[----:B------:R-:W-:Y:S02]  /*3590*/  SHF.L.U32 R2, R2, 0x1f, RZ ;  /* 0x0000001f02027819 */ /* 0x000fe400000006ff */
[----:B------:R-:W-:-:S07]  /*35a0*/  MOV R0, UR7 ;  /* 0x0000000700007c02 */ /* 0x000fce0008000f00 */
.L_x_63:
[----:B-1----:R1:W2:Y:S02]  /*35b0*/  SYNCS.PHASECHK.TRANS64.TRYWAIT P0, [R0+URZ+0x120], R2 ;  /* 0x00012002000075a7 */ /* 0x0022a400080011ff */
[----:B--2---:R-:W-:Y:S05]  /*35c0*/  @!P0 NANOSLEEP.SYNCS 0x989680 ;  /* 0x009896800000895d */ /* 0x004fea0003900000 */
[----:B------:R-:W2:Y:S02]  /*35d0*/  @!P0 SYNCS.PHASECHK.TRANS64 P0, [R0+URZ+0x120], R2 ;  /* 0x00012002000085a7 */ /* 0x000ea400080010ff */
[----:B--2---:R-:W-:Y:S05]  /*35e0*/  @P0 EXIT ;  /* 0x000000000000094d */ /* 0x004fea0003800000 */
[----:B------:R-:W-:Y:S05]  /*35f0*/  BRA `(.L_x_63) ;  /* 0xfffffffc00ec7947 */ /* 0x000fea000383ffff */
.L_x_56:
[----:B------:R-:W-:Y:S05]  /*3600*/  BRA.U UP5, `(.L_x_64) ;  /* 0x0000001105d87547 */ /* 0x000fea000b800000 */
[----:B------:R-:W-:Y:S01]  /*3610*/  UMOV UR4, 0x40 ;  /* 0x0000004000047882 */ /* 0x000fe20000000000 */
[----:B------:R-:W-:Y:S01]  /*3620*/  NOP ;  /* 0x0000000000007918 */ /* 0x000fe20000000000 */
[----:B------:R-:W-:Y:S01]  /*3630*/  ULEA UR5, UR47, UR4, 0x18 ;  /* 0x000000042f057291 */ /* 0x000fe2000f8ec0ff */
[----:B------:R-:W-:Y:S02]  /*3640*/  UMOV UR6, 0x400 ;  /* 0x0000040000067882 */ /* 0x000fe40000000000 */
[----:B------:R-:W-:-:S06]  /*3650*/  ULEA UR6, UR47, UR6, 0x18 ;  /* 0x000000062f067291 */ /* 0x000fcc000f8ec0ff */
[----:B------:R-:W2:Y:S02]  /*3660*/  LDS.U8 R0, [UR5+0x1c] ;  /* 0x00001c05ff007984 */ /* 0x000ea40008000000 */
[----:B--2---:R-:W-:-:S13]  /*3670*/  ISETP.NE.AND P0, PT, R0, RZ, PT ;  /* 0x000000ff0000720c */ /* 0x004fda0003f05270 */
[----:B------:R-:W-:Y:S05]  /*3680*/  @P0 BRA `(.L_x_65) ;  /* 0x0000000400080947 */ /* 0x000fea0003800000 */
[----:B------:R-:W-:Y:S02]  /*3690*/  UISETP.NE.U32.AND UP1, UPT, UR48, 0x1, UPT ;  /* 0x000000013000788c */ /* 0x000fe4000bf25070 */
[----:B------:R-:W-:-:S07]  /*36a0*/  UIADD3 UR7, UPT, UPT, UR5, 0x8, URZ ;  /* 0x0000000805077890 */ /* 0x000fce000fffe0ff */
[----:B------:R-:W-:Y:S05]  /*36b0*/  BRA.U !UP1, `(.L_x_66) ;  /* 0x00000001099c7547 */ /* 0x000fea000b800000 */
[----:B------:R-:W-:Y:S01]  /*36c0*/  ELECT P0, URZ, PT ;  /* 0x0000000000ff782f */ /* 0x000fe20003800000 */
[----:B------:R-:W-:-:S12]  /*36d0*/  BSSY B0, `(.L_x_66) ;  /* 0x0000025000007945 */ /* 0x000fd80003800000 */
[----:B------:R-:W-:Y:S05]  /*36e0*/  @!P0 BRA `(.L_x_67) ;  /* 0x00000000008c8947 */ /* 0x000fea0003800000 */
[----:B------:R-:W-:-:S05]  /*36f0*/  UMOV UR4, 0x10 ;  /* 0x0000001000047882 */ /* 0x000fca0000000000 */
[----:B------:R-:W-:Y:S04]  /*3700*/  DEPBAR.LE SB2, 0x36 ;  /* 0x0000ad800000791a */ /* 0x000fe80000000000 */
[----:B------:R-:W2:Y:S02]  /*3710*/  UTCATOMSWS.2CTA.FIND_AND_SET.ALIGN UP0, UR4, UR4 ;  /* 0x00000004000475e3 */ /* 0x000ea40008200800 */
[----:B--2---:R-:W-:Y:S01]  /*3720*/  MOV R10, UR4 ;  /* 0x00000004000a7c02 */ /* 0x004fe20008000f00 */
[----:B------:R-:W-:Y:S06]  /*3730*/  BRA.U UP0, `(.L_x_68) ;  /* 0x0000000100187547 */ /* 0x000fec000b800000 */
.L_x_69:
[----:B------:R-:W-:Y:S05]  /*3740*/  NANOSLEEP 0x64 ;  /* 0x000000640000795d */ /* 0x000fea0003800000 */
[----:B------:R-:W-:-:S05]  /*3750*/  UMOV UR4, 0x10 ;  /* 0x0000001000047882 */ /* 0x000fca0000000000 */
[----:B------:R-:W-:Y:S04]  /*3760*/  DEPBAR.LE SB2, 0x36 ;  /* 0x0000ad800000791a */ /* 0x000fe80000000000 */
[----:B------:R-:W2:Y:S02]  /*3770*/  UTCATOMSWS.2CTA.FIND_AND_SET.ALIGN UP0, UR4, UR4 ;  /* 0x00000004000475e3 */ /* 0x000ea40008200800 */
[----:B--2---:R-:W-:Y:S01]  /*3780*/  MOV R10, UR4 ;  /* 0x00000004000a7c02 */ /* 0x004fe20008000f00 */
[----:B------:R-:W-:Y:S05]  /*3790*/  BRA.U !UP0, `(.L_x_69) ;  /* 0xfffffffd08e87547 */ /* 0x000fea000b83ffff */
.L_x_68:
[----:B------:R-:W2:Y:S01]  /*37a0*/  LDS R6, [UR5+0x10] ;  /* 0x00001005ff067984 */ /* 0x000ea20008000800 */
[----:B------:R-:W-:Y:S01]  /*37b0*/  IMAD.U32 R0, RZ, RZ, UR6 ;  /* 0x00000006ff007e24 */ /* 0x000fe2000f8e00ff */
[----:B------:R-:W-:-:S03]  /*37c0*/  MOV R4, UR49 ;  /* 0x0000003100047c02 */ /* 0x000fc60008000f00 */
[----:B------:R-:W-:Y:S01]  /*37d0*/  VIADD R0, R0, 0x1c0 ;  /* 0x000001c000007836 */ /* 0x000fe20000000000 */
[----:B--2---:R-:W-:-:S04]  /*37e0*/  SHF.L.U32 R6, R6, 0x1f, RZ ;  /* 0x0000001f06067819 */ /* 0x004fc800000006ff */
[----:B------:R-:W2:Y:S02]  /*37f0*/  SYNCS.PHASECHK.TRANS64.TRYWAIT P0, [UR5+0x8], R6 ;  /* 0x00000806ff0075a7 */ /* 0x000ea40008001105 */
[----:B--2---:R-:W-:Y:S05]  /*3800*/  @P0 BRA `(.L_x_70) ;  /* 0x0000000000080947 */ /* 0x004fea0003800000 */
[----:B------:R-:W2:Y:S02]  /*3810*/  SYNCS.PHASECHK.TRANS64.TRYWAIT P0, [UR5+0x8], R6 ;  /* 0x00000806ff0075a7 */ /* 0x000ea40008001105 */
[----:B--2---:R-:W-:Y:S05]  /*3820*/  @!P0 BRA `(.L_x_71) ;  /* 0x0000005c00908947 */ /* 0x004fea0003800000 */
.L_x_70:
[----:B------:R-:W-:Y:S01]  /*3830*/  PRMT R4, R4, 0x654, R0 ;  /* 0x0000065404047816 */ /* 0x000fe20000000000 */
[----:B------:R-:W-:Y:S01]  /*3840*/  HFMA2 R0, -RZ, RZ, 0, 5.9604644775390625e-08 ;  /* 0x00000001ff007431 */ /* 0x000fe200000001ff */
[----:B------:R-:W-:Y:S01]  /*3850*/  UPRMT UR4, UR49, 0x654, UR7 ;  /* 0x0000065431047896 */ /* 0x000fe20008000007 */
[----:B------:R-:W-:Y:S02]  /*3860*/  IMAD.MOV.U32 R8, RZ, RZ, 0xffff ;  /* 0x0000ffffff087424 */ /* 0x000fe400078e00ff */
[----:B--2---:R-:W-:Y:S02]  /*3870*/  IMAD.MOV.U32 R6, RZ, RZ, 0x4 ;  /* 0x00000004ff067424 */ /* 0x004fe400078e00ff */
[----:B------:R-:W-:Y:S01]  /*3880*/  IMAD.SHL.U32 R9, R10, 0x20, RZ ;  /* 0x000000200a097824 */ /* 0x000fe200078e00ff */
[----:B------:R-:W-:Y:S02]  /*3890*/  MOV R5, UR4 ;  /* 0x0000000400057c02 */ /* 0x000fe40008000f00 */
[-C--:B------:R-:W-:Y:S01]  /*38a0*/  SHF.L.U32 R8, R8, R10.reuse, RZ ;  /* 0x0000000a08087219 */ /* 0x080fe200000006ff */
[----:B------:R2:W-:Y:S01]  /*38b0*/  SYNCS.ARRIVE.TRANS64.RED RZ, [UR4], R6 ;  /* 0x00000006ffff79a7 */ /* 0x0005e20008000404 */
[----:B------:R-:W-:Y:S01]  /*38c0*/  SHF.L.U32 R7, R0, R10, RZ ;  /* 0x0000000a00077219 */ /* 0x000fe200000006ff */
[----:B------:R2:W-:Y:S04]  /*38d0*/  STS [UR6+0x1c0], R9 ;  /* 0x0001c009ff007988 */ /* 0x0005e80008000806 */
[----:B------:R2:W-:Y:S04]  /*38e0*/  STAS [R4.64], R10 ;  /* 0x0000000a04007dbd */ /* 0x0005e8000c0008ff */
[----:B------:R2:W-:Y:S04]  /*38f0*/  ATOMS.OR RZ, [UR5+0x14], R8 ;  /* 0x00001408ffff798c */ /* 0x0005e8000b000005 */
[----:B------:R2:W-:Y:S04]  /*3900*/  ATOMS.OR RZ, [UR5+0x18], R7 ;  /* 0x00001807ffff798c */ /* 0x0005e8000b000005 */
[----:B------:R2:W-:Y:S02]  /*3910*/  ATOMS.XOR RZ, [UR5+0x10], R0 ;  /* 0x00001000ffff798c */ /* 0x0005e4000b800005 */
.L_x_67:
[----:B-1----:R-:W-:Y:S05]  /*3920*/  BSYNC B0 ;  /* 0x0000000000007941 */ /* 0x002fea0003800000 */
.L_x_66:
[----:B------:R-:W-:Y:S05]  /*3930*/  BRA.U UP1, `(.L_x_72) ;  /* 0x00000001016c7547 */ /* 0x000fea000b800000 */
[----:B------:R-:W-:-:S03]  /*3940*/  UMOV UR4, 0xffffffff ;  /* 0xffffffff00047882 */ /* 0x000fc60000000000 */
[----:B------:R-:W-:Y:S05]  /*3950*/  BRA.DIV UR4, `(.L_x_73) ;  /* 0x0000005e045c7947 */ /* 0x000fea000b800000 */
[----:B------:R-:W-:-:S13]  /*3960*/  ELECT P0, URZ, PT ;  /* 0x0000000000ff782f */ /* 0x000fda0003800000 */
.L_x_191:
[----:B------:R-:W-:Y:S05]  /*3970*/  @!P0 BRA `(.L_x_72) ;  /* 0x00000000005c8947 */ /* 0x000fea0003800000 */
[----:B--2---:R-:W2:Y:S02]  /*3980*/  LDS R4, [UR5+0x10] ;  /* 0x00001005ff047984 */ /* 0x004ea40008000800 */
[----:B--2---:R-:W-:-:S04]  /*3990*/  SHF.L.U32 R4, R4, 0x1f, RZ ;  /* 0x0000001f04047819 */ /* 0x004fc800000006ff */
[----:B------:R-:W2:Y:S02]  /*39a0*/  SYNCS.PHASECHK.TRANS64.TRYWAIT P0, [UR5+0x8], R4 ;  /* 0x00000804ff0075a7 */ /* 0x000ea40008001105 */
[----:B--2---:R-:W-:Y:S05]  /*39b0*/  @P0 BRA `(.L_x_74) ;  /* 0x0000000000080947 */ /* 0x004fea0003800000 */
[----:B------:R-:W2:Y:S02]  /*39c0*/  SYNCS.PHASECHK.TRANS64.TRYWAIT P0, [UR5+0x8], R4 ;  /* 0x00000804ff0075a7 */ /* 0x000ea40008001105 */
[----:B--2---:R-:W-:Y:S05]  /*39d0*/  @!P0 BRA `(.L_x_75) ;  /* 0x0000005c00608947 */ /* 0x004fea0003800000 */
.L_x_74:
[----:B------:R-:W3:Y:S01]  /*39e0*/  LDS R6, [UR6+0x1c0] ;  /* 0x0001c006ff067984 */ /* 0x000ee20008000800 */
[----:B--2---:R-:W-:Y:S02]  /*39f0*/  HFMA2 R0, -RZ, RZ, 0, 5.9604644775390625e-08 ;  /* 0x00000001ff007431 */ /* 0x004fe400000001ff */
[----:B------:R-:W-:Y:S01]  /*3a00*/  IMAD.MOV.U32 R4, RZ, RZ, 0xffff ;  /* 0x0000ffffff047424 */ /* 0x000fe200078e00ff */
[----:B------:R-:W-:Y:S01]  /*3a10*/  UPRMT UR4, UR49, 0x654, UR7 ;  /* 0x0000065431047896 */ /* 0x000fe20008000007 */
[----:B---3--:R-:W-:-:S03]  /*3a20*/  IMAD.SHL.U32 R5, R6, 0x20, RZ ;  /* 0x0000002006057824 */ /* 0x008fc600078e00ff */
[-C--:B------:R-:W-:Y:S02]  /*3a30*/  SHF.L.U32 R4, R4, R6.reuse, RZ ;  /* 0x0000000604047219 */ /* 0x080fe400000006ff */
[----:B------:R-:W-:Y:S01]  /*3a40*/  SHF.L.U32 R6, R0, R6, RZ ;  /* 0x0000000600067219 */ /* 0x000fe200000006ff */
[----:B------:R3:W-:Y:S04]  /*3a50*/  STS [UR6+0x1c0], R5 ;  /* 0x0001c005ff007988 */ /* 0x0007e80008000806 */
[----:B------:R3:W-:Y:S04]  /*3a60*/  ATOMS.OR RZ, [UR5+0x14], R4 ;  /* 0x00001404ffff798c */ /* 0x0007e8000b000005 */
[----:B------:R3:W-:Y:S01]  /*3a70*/  ATOMS.OR RZ, [UR5+0x18], R6 ;  /* 0x00001806ffff798c */ /* 0x0007e2000b000005 */
[----:B------:R-:W-:Y:S03]  /*3a80*/  SYNCS.ARRIVE.TRANS64.RED.A1T0 RZ, [UR4], RZ ;  /* 0x000000ffffff79a7 */ /* 0x000fe60008100404 */
[----:B------:R3:W-:Y:S01]  /*3a90*/  ATOMS.XOR RZ, [UR5+0x10], R0 ;  /* 0x00001000ffff798c */ /* 0x0007e2000b800005 */
[----:B------:R-:W-:Y:S05]  /*3aa0*/  BRA `(.L_x_72) ;  /* 0x0000000000107947 */ /* 0x000fea0003800000 */
.L_x_65:
[----:B------:R-:W-:Y:S02]  /*3ab0*/  MOV R0, 0xffffffff ;  /* 0xffffffff00007802 */ /* 0x000fe40000000f00 */
[----:B------:R-:W-:-:S03]  /*3ac0*/  MOV R4, 0x3af0 ;  /* 0x00003af000047802 */ /* 0x000fc60000000f00 */
[----:B------:R2:W-:Y:S04]  /*3ad0*/  STS [UR6+0x1c0], R0 ;  /* 0x0001c000ff007988 */ /* 0x0005e80008000806 */
[----:B-12--5:R-:W-:Y:S05]  /*3ae0*/  CALL.REL.NOINC `($__internal_1_$__cuda_sm10x_tcgen05_guardrail_trap_phase_invalid_during_alloc) ;  /* 0x0000006400347944 */ /* 0x026fea0003c00000 */
.L_x_72:
[----:B------:R-:W-:Y:S05]  /*3af0*/  WARPSYNC.ALL ;  /* 0x0000000000007948 */ /* 0x000fea0003800000 */
[----:B------:R-:W4:Y:S01]  /*3b00*/  S2UR UR4, SR_CgaCtaId ;  /* 0x00000000000479c3 */ /* 0x000f220000008800 */
[----:B------:R-:W-:Y:S01]  /*3b10*/  UMOV UR26, 0x400 ;  /* 0x00000400001a7882 */ /* 0x000fe20000000000 */
[----:B------:R-:W-:-:S06]  /*3b20*/  NOP ;  /* 0x0000000000007918 */ /* 0x000fcc0000000000 */
[----:B------:R-:W-:Y:S06]  /*3b30*/  BAR.ARV 0x6, 0xa0 ;  /* 0x0182800000007b1d */ /* 0x000fec0000002000 */
[----:B------:R-:W1:Y:S01]  /*3b40*/  LDCU UR6, c[0x0][0x38c] ;  /* 0x00007180ff0677ac */ /* 0x000e620008000800 */
[----:B------:R-:W-:Y:S01]  /*3b50*/  LOP3.LUT R3, R3, 0xffff, RZ, 0xc0, !PT ;  /* 0x0000ffff03037812 */ /* 0x000fe200078ec0ff */
[----:B--2---:R-:W-:Y:S01]  /*3b60*/  IMAD.MOV.U32 R9, RZ, RZ, 0x1 ;  /* 0x00000001ff097424 */ /* 0x004fe200078e00ff */
[----:B------:R-:W-:Y:S01]  /*3b70*/  LOP3.LUT R2, R2, 0xffff, RZ, 0xc0, !PT ;  /* 0x0000ffff02027812 */ /* 0x000fe200078ec0ff */
[----:B------:R-:W-:Y:S01]  /*3b80*/  IMAD.MOV.U32 R8, RZ, RZ, RZ ;  /* 0x000000ffff087224 */ /* 0x000fe200078e00ff */
[----:B------:R-:W-:Y:S01]  /*3b90*/  R2UR UR28, R3 ;  /* 0x00000000031c72ca */ /* 0x000fe200000e0000 */
[----:B------:R-:W-:Y:S01]  /*3ba0*/  UMOV UR32, URZ ;  /* 0x000000ff00207c82 */ /* 0x000fe20008000000 */
[----:B------:R-:W-:-:S02]  /*3bb0*/  R2UR UR42, R2 ;  /* 0x00000000022a72ca */ /* 0x000fc400000e0000 */
[----:B------:R-:W-:Y:S01]  /*3bc0*/  CS2R R2, SRZ ;  /* 0x0000000000027805 */ /* 0x000fe2000001ff00 */
[----:B------:R-:W-:Y:S01]  /*3bd0*/  UMOV UR23, URZ ;  /* 0x000000ff00177c82 */ /* 0x000fe20008000000 */
[----:B----4-:R-:W-:Y:S01]  /*3be0*/  ULEA UR26, UR4, UR26, 0x18 ;  /* 0x0000001a041a7291 */ /* 0x010fe2000f8ec0ff */
[----:B------:R-:W-:Y:S01]  /*3bf0*/  UMOV UR22, URZ ;  /* 0x000000ff00167c82 */ /* 0x000fe20008000000 */
[----:B------:R-:W-:Y:S02]  /*3c00*/  UISETP.NE.AND UP3, UPT, UR48, URZ, UPT ;  /* 0x000000ff3000728c */ /* 0x000fe4000bf65270 */
[----:B------:R-:W-:Y:S02]  /*3c10*/  UIADD3 UR5, UPT, UPT, UR26, 0x8400, URZ ;  /* 0x000084001a057890 */ /* 0x000fe4000fffe0ff */
[----:B------:R-:W-:-:S03]  /*3c20*/  UIADD3 UR4, UPT, UPT, UR26, 0x20400, URZ ;  /* 0x000204001a047890 */ /* 0x000fc6000fffe0ff */
[----:B---3--:R-:W2:Y:S01]  /*3c30*/  LDS R0, [UR26+0x1c0] ;  /* 0x0001c01aff007984 */ /* 0x008ea20008000800 */
[----:B-1----:R-:W-:Y:S02]  /*3c40*/  UIADD3 UR6, UPT, UPT, UR6, 0x1f, URZ ;  /* 0x0000001f06067890 */ /* 0x002fe4000fffe0ff */
[----:B------:R-:W-:Y:S02]  /*3c50*/  USHF.R.U32.HI UR5, URZ, 0x4, UR5 ;  /* 0x00000004ff057899 */ /* 0x000fe40008011605 */
[----:B------:R-:W-:Y:S02]  /*3c60*/  USHF.R.S32.HI UR33, URZ, 0x1f, UR6 ;  /* 0x0000001fff217899 */ /* 0x000fe40008011406 */
[----:B------:R-:W-:Y:S02]  /*3c70*/  USHF.R.U32.HI UR4, URZ, 0x4, UR4 ;  /* 0x00000004ff047899 */ /* 0x000fe40008011604 */
[----:B------:R-:W-:Y:S02]  /*3c80*/  ULEA.HI UR33, UR33, UR6, URZ, 0x5 ;  /* 0x0000000621217291 */ /* 0x000fe4000f8f28ff */
[----:B------:R-:W-:-:S02]  /*3c90*/  ULOP3.LUT UR5, UR5, 0x3fff, URZ, 0xc0, !UPT ;  /* 0x00003fff05057892 */ /* 0x000fc4000f8ec0ff */
[----:B------:R-:W-:Y:S02]  /*3ca0*/  USHF.R.S32.HI UR33, URZ, 0x5, UR33 ;  /* 0x00000005ff217899 */ /* 0x000fe40008011421 */
[----:B------:R-:W-:Y:S02]  /*3cb0*/  ULOP3.LUT UR30, UR4, 0x3fff, URZ, 0xc0, !UPT ;  /* 0x00003fff041e7892 */ /* 0x000fe4000f8ec0ff */
[----:B------:R-:W-:Y:S01]  /*3cc0*/  UISETP.LT.AND UP0, UPT, UR33, 0x1, UPT ;  /* 0x000000012100788c */ /* 0x000fe2000bf01270 */
[----:B------:R-:W-:Y:S01]  /*3cd0*/  UMOV UR40, 0x0 ;  /* 0x0000000000287882 */ /* 0x000fe20000000000 */
[----:B------:R-:W-:Y:S01]  /*3ce0*/  UMOV UR41, 0x8200910 ;  /* 0x0820091000297882 */ /* 0x000fe20000000000 */
[----:B------:R-:W-:Y:S02]  /*3cf0*/  ULOP3.LUT UR29, UR5, 0x10000, URZ, 0xfc, !UPT ;  /* 0x00010000051d7892 */ /* 0x000fe4000f8efcff */
[----:B------:R-:W-:Y:S02]  /*3d00*/  ULOP3.LUT UR30, UR30, 0x10000, URZ, 0xfc, !UPT ;  /* 0x000100001e1e7892 */ /* 0x000fe4000f8efcff */
[----:B------:R-:W-:Y:S01]  /*3d10*/  USEL UR43, UR33, 0x1, !UP0 ;  /* 0x00000001212b7887 */ /* 0x000fe2000c000000 */
[----:B------:R-:W-:Y:S01]  /*3d20*/  UMOV UR38, 0x0 ;  /* 0x0000000000267882 */ /* 0x000fe20000000000 */
[----:B------:R-:W-:Y:S01]  /*3d30*/  UMOV UR39, 0x8200910 ;  /* 0x0820091000277882 */ /* 0x000fe20000000000 */
[----:B------:R-:W-:Y:S01]  /*3d40*/  UMOV UR36, 0x0 ;  /* 0x0000000000247882 */ /* 0x000fe20000000000 */
[----:B------:R-:W-:Y:S01]  /*3d50*/  UMOV UR37, 0x8200910 ;  /* 0x0820091000257882 */ /* 0x000fe20000000000 */
[----:B------:R-:W-:Y:S01]  /*3d60*/  UMOV UR34, 0x0 ;  /* 0x0000000000227882 */ /* 0x000fe20000000000 */
[----:B------:R-:W-:Y:S01]  /*3d70*/  UMOV UR35, 0x8200910 ;  /* 0x0820091000237882 */ /* 0x000fe20000000000 */
[----:B--2---:R-:W-:-:S15]  /*3d80*/  R2UR UR44, R0 ;  /* 0x00000000002c72ca */ /* 0x004fde00000e0000 */
.L_x_83:
[C---:B------:R-:W-:Y:S02]  /*3d90*/  LEA R0, R8.reuse, UR26, 0x3 ;  /* 0x0000001a08007c11 */ /* 0x040fe4000f8e18ff */
[----:B------:R-:W-:Y:S02]  /*3da0*/  SHF.L.U32 R4, R3, 0x1f, RZ ;  /* 0x0000001f03047819 */ /* 0x000fe400000006ff */
[----:B------:R-:W-:Y:S02]  /*3db0*/  LEA R5, R8, UR26, 0x4 ;  /* 0x0000001a08057c11 */ /* 0x000fe4000f8e20ff */
[----:B------:R-:W1:Y:S02]  /*3dc0*/  SYNCS.PHASECHK.TRANS64.TRYWAIT P0, [R0+URZ+0x110], R4 ;  /* 0x00011004000075a7 */ /* 0x000e6400080011ff */
[----:B-1-3--:R-:W-:Y:S05]  /*3dd0*/  @!P0 BRA `(.L_x_76) ;  /* 0x0000005800788947 */ /* 0x00afea0003800000 */
.L_x_192:
[----:B-1----:R-:W1:Y:S01]  /*3de0*/  LDS.128 R4, [R5+0x1a0] ;  /* 0x0001a00005047984 */ /* 0x002e620000000c00 */
[----:B------:R-:W-:Y:S02]  /*3df0*/  VIADD R0, R0, 0x120 ;  /* 0x0000012000007836 */ /* 0x000fe40000000000 */
[----:B------:R-:W-:Y:S01]  /*3e00*/  VIADD R8, R8, 0x1 ;  /* 0x0000000108087836 */ /* 0x000fe20000000000 */
[----:B------:R-:W-:Y:S01]  /*3e10*/  @!PT LDS RZ, [RZ] ;  /* 0x00000000fffff984 */ /* 0x000fe20000000800 */
[----:B------:R-:W-:Y:S01]  /*3e20*/  @!PT LDS RZ, [RZ] ;  /* 0x00000000fffff984 */ /* 0x000fe20000000800 */
[----:B------:R-:W-:Y:S01]  /*3e30*/  @!PT LDS RZ, [RZ] ;  /* 0x00000000fffff984 */ /* 0x000fe20000000800 */
[----:B------:R-:W-:Y:S01]  /*3e40*/  @!PT LDS RZ, [RZ] ;  /* 0x00000000fffff984 */ /* 0x000fe20000000800 */
[----:B------:R2:W-:Y:S06]  /*3e50*/  MEMBAR.ALL.CTA ;  /* 0x0000000000007992 */ /* 0x0005ec0000008000 */
[----:B--2---:R-:W2:Y:S01]  /*3e60*/  FENCE.VIEW.ASYNC.S ;  /* 0x00000000000073c6 */ /* 0x004ea20000000000 */
[----:B------:R-:W-:-:S04]  /*3e70*/  PRMT R0, RZ, 0x654, R0 ;  /* 0x00000654ff007816 */ /* 0x000fc80000000000 */
[----:B--2---:R2:W-:Y:S01]  /*3e80*/  SYNCS.ARRIVE.TRANS64.RED.A1T0 RZ, [R0+URZ], RZ ;  /* 0x000000ff00ff79a7 */ /* 0x0045e200081004ff */
[----:B-1----:R-:W-:Y:S01]  /*3e90*/  LOP3.LUT P1, RZ, R6, 0x1, RZ, 0xc0, !PT ;  /* 0x0000000106ff7812 */ /* 0x002fe2000782c0ff */
[----:B--2---:R-:W-:-:S12]  /*3ea0*/  BRA.U UP3, `(.L_x_77) ;  /* 0x0000000503087547 */ /* 0x004fd8000b800000 */
[----:B------:R-:W1:Y:S01]  /*3eb0*/  LDCU UR4, c[0x0][0x38c] ;  /* 0x00007180ff0477ac */ /* 0x000e620008000800 */
[----:B------:R-:W-:Y:S02]  /*3ec0*/  PLOP3.LUT P2, PT, PT, PT, PT, 0x80, 0x8 ;  /* 0x000000000008781c */ /* 0x000fe40003f4f070 */
[----:B------:R-:W-:Y:S01]  /*3ed0*/  SHF.L.U32 R4, R9, 0x1f, RZ ;  /* 0x0000001f09047819 */ /* 0x000fe200000006ff */
[----:B------:R-:W-:Y:S02]  /*3ee0*/  ULEA UR31, UR32, UR26, 0x3 ;  /* 0x0000001a201f7291 */ /* 0x000fe4000f8e18ff */
[----:B------:R-:W-:Y:S02]  /*3ef0*/  ULEA UR11, UR32, UR44, 0x6 ;  /* 0x0000002c200b7291 */ /* 0x000fe4000f8e30ff */
[----:B-1----:R-:W-:-:S06]  /*3f00*/  UISETP.GE.AND UP0, UPT, UR4, 0x1, UPT ;  /* 0x000000010400788c */ /* 0x002fcc000bf06270 */
[----:B------:R-:W-:-:S05]  /*3f10*/  PLOP3.LUT P0, PT, PT, PT, UP0, 0x80, 0x8 ;  /* 0x000000000008781c */ /* 0x000fca0003f0f008 */
[----:B------:R-:W-:-:S08]  /*3f20*/  @UP0 ULEA UR4, UR23, UR26, 0x3 ;  /* 0x0000001a17040291 */ /* 0x000fd0000f8e18ff */
[----:B------:R-:W-:-:S04]  /*3f30*/  @P0 SHF.L.U32 R0, R2, 0x1f, RZ ;  /* 0x0000001f02000819 */ /* 0x000fc800000006ff */
[----:B------:R1:W2:Y:S01]  /*3f40*/  @P0 SYNCS.PHASECHK.TRANS64.TRYWAIT P2, [UR4], R0 ;  /* 0x00000000ff0005a7 */ /* 0x0002a20008041104 */
[----:B------:R-:W3:Y:S02]  /*3f50*/  SYNCS.PHASECHK.TRANS64.TRYWAIT P0, [UR31+0x150], R4 ;  /* 0x00015004ff0075a7 */ /* 0x000ee4000800111f */
[----:B-123--:R-:W-:Y:S05]  /*3f60*/  @!P0 BRA `(.L_x_78) ;  /* 0x0000005800288947 */ /* 0x00efea0003800000 */
.L_x_194:
[----:B------:R-:W-:Y:S01]  /*3f70*/  UMOV UR27, UR22 ;  /* 0x00000016001b7c82 */ /* 0x000fe20008000000 */
[----:B------:R-:W-:Y:S05]  /*3f80*/  BRA.U !UP0, `(.L_x_79) ;  /* 0x0000000108c07547 */ /* 0x000fea000b800000 */
[----:B------:R-:W-:Y:S02]  /*3f90*/  UIADD3 UR27, UPT, UPT, UR43, UR22, URZ ;  /* 0x000000162b1b7290 */ /* 0x000fe4000fffe0ff */
[----:B------:R-:W-:Y:S01]  /*3fa0*/  UPLOP3.LUT UP2, UPT, UPT, UPT, UPT, 0x40, 0x4 ;  /* 0x000000000004789c */ /* 0x000fe20003f4e870 */
[----:B------:R-:W-:Y:S01]  /*3fb0*/  UMOV UR24, UR33 ;  /* 0x0000002100187c82 */ /* 0x000fe20008000000 */
[----:B------:R-:W-:-:S09]  /*3fc0*/  UMOV UR10, UR23 ;  /* 0x00000017000a7c82 */ /* 0x000fd20008000000 */
.L_x_82:
[----:B--2---:R-:W-:Y:S01]  /*3fd0*/  ULEA UR5, UR10, UR26, 0x3 ;  /* 0x0000001a0a057291 */ /* 0x004fe2000f8e18ff */
[----:B---3--:R-:W-:Y:S11]  /*3fe0*/  @P2 BRA `(.L_x_80) ;  /* 0x00000000000c2947 */ /* 0x008ff60003800000 */
[----:B-1----:R-:W-:Y:S04]  /*3ff0*/  SHF.L.U32 R4, R2, 0x1f, RZ ;  /* 0x0000001f02047819 */ /* 0x002fe800000006ff */
[----:B------:R-:W1:Y:S02]  /*4000*/  SYNCS.PHASECHK.TRANS64.TRYWAIT P0, [UR5], R4 ;  /* 0x00000004ff0075a7 */ /* 0x000e640008001105 */
[----:B-1----:R-:W-:Y:S05]  /*4010*/  @!P0 BRA `(.L_x_81) ;  /* 0x0000005800148947 */ /* 0x002fea0003800000 */
.L_x_80:
[----:B------:R-:W-:Y:S01]  /*4020*/  UISETP.NE.AND UP0, UPT, UR24, 0x1, UPT ;  /* 0x000000011800788c */ /* 0x000fe2000bf05270 */
[----:B------:R-:W-:Y:S01]  /*4030*/  PLOP3.LUT P2, PT, PT, PT, PT, 0x80, 0x8 ;  /* 0x000000000008781c */ /* 0x000fe20003f4f070 */
[----:B------:R-:W-:Y:S02]  /*4040*/  UIADD3 UR4, UPT, UPT, UR10, 0x1, URZ ;  /* 0x000000010a047890 */ /* 0x000fe4000fffe0ff */
[----:B------:R-:W-:Y:S02]  /*4050*/  UIADD3 UR25, UPT, UPT, UR5, 0x60, URZ ;  /* 0x0000006005197890 */ /* 0x000fe4000fffe0ff */
[----:B------:R-:W-:Y:S01]  /*4060*/  UISETP.NE.AND UP1, UPT, UR4, 0xc, UPT ;  /* 0x0000000c0400788c */ /* 0x000fe2000bf25270 */
[----:B------:R-:W-:Y:S01]  /*4070*/  PLOP3.LUT P0, PT, PT, PT, UP0, 0x80, 0x8 ;  /* 0x000000000008781c */ /* 0x000fe20003f0f008 */
[----:B------:R-:W-:Y:S02]  /*4080*/  UIADD3 UR22, UPT, UPT, UR22, 0x1, URZ ;  /* 0x0000000116167890 */ /* 0x000fe4000fffe0ff */
[----:B------:R-:W-:Y:S02]  /*4090*/  USEL UR6, URZ, 0x1, UP1 ;  /* 0x00000001ff067887 */ /* 0x000fe40008800000 */
[----:B------:R-:W-:Y:S02]  /*40a0*/  USEL UR23, UR4, URZ, UP1 ;  /* 0x000000ff04177287 */ /* 0x000fe40008800000 */
[----:B------:R-:W-:Y:S02]  /*40b0*/  UIADD3 UR24, UPT, UPT, UR24, -0x1, URZ ;  /* 0xffffffff18187890 */ /* 0x000fe4000fffe0ff */
[----:B------:R-:W-:Y:S01]  /*40c0*/  @UP0 ULEA UR4, UR23, UR26, 0x3 ;  /* 0x0000001a17040291 */ /* 0x000fe2000f8e18ff */
[----:B------:R-:W-:Y:S01]  /*40d0*/  LOP3.LUT R2, R2, UR6, RZ, 0x3c, !PT ;  /* 0x0000000602027c12 */ /* 0x000fe2000f8e3cff */
[----:B------:R-:W-:Y:S02]  /*40e0*/  ULEA UR6, UR10, UR30, 0x9 ;  /* 0x0000001e0a067291 */ /* 0x000fe4000f8e48ff */
[----:B------:R-:W-:Y:S01]  /*40f0*/  UISETP.NE.AND UP0, UPT, UR22, UR27, UPT ;  /* 0x0000001b1600728c */ /* 0x000fe2000bf05270 */
[----:B-1----:R-:W-:Y:S01]  /*4100*/  @P0 SHF.L.U32 R0, R2, 0x1f, RZ ;  /* 0x0000001f02000819 */ /* 0x002fe200000006ff */
[----:B------:R-:W-:Y:S02]  /*4110*/  UIADD3 UR20, UPT, UPT, UR6, 0x2, URZ ;  /* 0x0000000206147890 */ /* 0x000fe4000fffe0ff */
[----:B------:R-:W-:Y:S01]  /*4120*/  UIADD3 UR16, UPT, UPT, UR6, 0x4, URZ ;  /* 0x0000000406107890 */ /* 0x000fe2000fffe0ff */
[----:B------:R2:W3:Y:S01]  /*4130*/  @P0 SYNCS.PHASECHK.TRANS64.TRYWAIT P2, [UR4], R0 ;  /* 0x00000000ff0005a7 */ /* 0x0004e20008041104 */
[----:B------:R-:W-:Y:S02]  /*4140*/  ULEA UR4, UR10, UR29, 0x9 ;  /* 0x0000001d0a047291 */ /* 0x000fe4000f8e48ff */
[----:B------:R-:W-:Y:S02]  /*4150*/  UIADD3 UR12, UPT, UPT, UR6, 0x6, URZ ;  /* 0x00000006060c7890 */ /* 0x000fe4000fffe0ff */
[----:B------:R-:W-:Y:S02]  /*4160*/  UIADD3 UR18, UPT, UPT, UR4, 0x2, URZ ;  /* 0x0000000204127890 */ /* 0x000fe4000fffe0ff */
[----:B------:R-:W-:Y:S02]  /*4170*/  UIADD3 UR14, UPT, UPT, UR4, 0x4, URZ ;  /* 0x00000004040e7890 */ /* 0x000fe4000fffe0ff */
[----:B------:R-:W-:Y:S01]  /*4180*/  UIADD3 UR8, UPT, UPT, UR4, 0x6, URZ ;  /* 0x0000000604087890 */ /* 0x000fe2000fffe0ff */
[----:B------:R-:W-:Y:S01]  /*4190*/  UMOV UR7, 0x40004040 ;  /* 0x4000404000077882 */ /* 0x000fe20000000000 */
[----:B------:R-:W-:Y:S01]  /*41a0*/  UMOV UR5, 0x40004040 ;  /* 0x4000404000057882 */ /* 0x000fe20000000000 */
[----:B------:R-:W-:Y:S01]  /*41b0*/  UMOV UR21, 0x40004040 ;  /* 0x4000404000157882 */ /* 0x000fe20000000000 */
[----:B------:R2:W-:Y:S01]  /*41c0*/  UTCHMMA.2CTA gdesc[UR4], gdesc[UR6], tmem[UR11], tmem[UR40], idesc[UR41], UP2 ;  /* 0x00ff2806040075ea */ /* 0x0005e2000920000b */
[----:B------:R-:W-:Y:S01]  /*41d0*/  UPLOP3.LUT UP2, UPT, UPT, UPT, UPT, 0x80, 0x8 ;  /* 0x000000000008789c */ /* 0x000fe20003f4f070 */
[----:B------:R-:W-:Y:S01]  /*41e0*/  UMOV UR19, 0x40004040 ;  /* 0x4000404000137882 */ /* 0x000fe20000000000 */
[----:B------:R-:W-:Y:S01]  /*41f0*/  UMOV UR17, 0x40004040 ;  /* 0x4000404000117882 */ /* 0x000fe20000000000 */
[----:B------:R2:W-:Y:S01]  /*4200*/  UTCHMMA.2CTA gdesc[UR18], gdesc[UR20], tmem[UR11], tmem[UR38], idesc[UR39], UPT ;  /* 0x00ff2614120075ea */ /* 0x0005e2000ba0000b */
[----:B------:R-:W-:Y:S01]  /*4210*/  UMOV UR15, 0x40004040 ;  /* 0x40004040000f7882 */ /* 0x000fe20000000000 */
[----:B------:R-:W-:Y:S01]  /*4220*/  UMOV UR13, 0x40004040 ;  /* 0x40004040000d7882 */ /* 0x000fe20000000000 */
[----:B------:R-:W-:Y:S01]  /*4230*/  UMOV UR9, 0x40004040 ;  /* 0x4000404000097882 */ /* 0x000fe20000000000 */
[----:B------:R2:W-:Y:S01]  /*4240*/  UTCHMMA.2CTA gdesc[UR14], gdesc[UR16], tmem[UR11], tmem[UR36], idesc[UR37], UPT ;  /* 0x00ff24100e0075ea */ /* 0x0005e2000ba0000b */
[----:B------:R2:W-:Y:S01]  /*4250*/  UTCHMMA.2CTA gdesc[UR8], gdesc[UR12], tmem[UR11], tmem[UR34], idesc[UR35], UPT ;  /* 0x00ff220c080075ea */ /* 0x0005e2000ba0000b */
[----:B------:R2:W-:Y:S01]  /*4260*/  UTCBAR.2CTA.MULTICAST [UR25], URZ, UR28 ;  /* 0x000000ff190073e9 */ /* 0x0005e2000820081c */
[----:B------:R-:W-:Y:S01]  /*4270*/  UMOV UR10, UR23 ;  /* 0x00000017000a7c82 */ /* 0x000fe20008000000 */
[----:B------:R-:W-:Y:S05]  /*4280*/  BRA.U UP0, `(.L_x_82) ;  /* 0xfffffffd00507547 */ /* 0x000fea000b83ffff */
.L_x_79:
[----:B--2---:R-:W-:Y:S01]  /*4290*/  UIADD3 UR4, UPT, UPT, UR31, 0x130, URZ ;  /* 0x000001301f047890 */ /* 0x004fe2000fffe0ff */
[----:B------:R-:W-:-:S08]  /*42a0*/  UMOV UR22, UR27 ;  /* 0x0000001b00167c82 */ /* 0x000fd00008000000 */
[----:B------:R2:W-:Y:S01]  /*42b0*/  UTCBAR.2CTA.MULTICAST [UR4], URZ, UR42 ;  /* 0x000000ff040073e9 */ /* 0x0005e2000820082a */
[----:B------:R-:W-:Y:S02]  /*42c0*/  NOP ;  /* 0x0000000000007918 */ /* 0x000fe40000000000 */
.L_x_77:
[----:B--2---:R-:W-:Y:S01]  /*42d0*/  UIADD3 UR4, UPT, UPT, UR32, 0x1, URZ ;  /* 0x0000000120047890 */ /* 0x004fe2000fffe0ff */
[----:B------:R-:W-:-:S03]  /*42e0*/  ISETP.NE.AND P0, PT, R8, 0x2, PT ;  /* 0x000000020800780c */ /* 0x000fc60003f05270 */
[----:B------:R-:W-:Y:S01]  /*42f0*/  UISETP.NE.AND UP0, UPT, UR4, 0x4, UPT ;  /* 0x000000040400788c */ /* 0x000fe2000bf05270 */
[----:B-1----:R-:W-:Y:S02]  /*4300*/  SEL R0, RZ, 0x1, P0 ;  /* 0x00000001ff007807 */ /* 0x002fe40000000000 */
[----:B------:R-:W-:Y:S01]  /*4310*/  SEL R8, R8, RZ, P0 ;  /* 0x000000ff08087207 */ /* 0x000fe20000000000 */
[----:B------:R-:W-:Y:S01]  /*4320*/  USEL UR5, URZ, 0x1, UP0 ;  /* 0x00000001ff057887 */ /* 0x000fe20008000000 */
[----:B------:R-:W-:Y:S01]  /*4330*/  LOP3.LUT R3, R3, R0, RZ, 0x3c, !PT ;  /* 0x0000000003037212 */ /* 0x000fe200078e3cff */
[----:B------:R-:W-:-:S04]  /*4340*/  USEL UR32, UR4, URZ, UP0 ;  /* 0x000000ff04207287 */ /* 0x000fc80008000000 */
[----:B------:R-:W-:Y:S01]  /*4350*/  LOP3.LUT R9, R9, UR5, RZ, 0x3c, !PT ;  /* 0x0000000509097c12 */ /* 0x000fe2000f8e3cff */
[----:B------:R-:W-:Y:S07]  /*4360*/  @P1 BRA `(.L_x_83) ;  /* 0xfffffff800881947 */ /* 0x000fee000383ffff */
[----:B------:R-:W1:Y:S01]  /*4370*/  S2UR UR8, SR_CgaCtaId ;  /* 0x00000000000879c3 */ /* 0x000e620000008800 */
[----:B------:R-:W-:Y:S01]  /*4380*/  ELECT P0, URZ, PT ;  /* 0x0000000000ff782f */ /* 0x000fe20003800000 */
[----:B------:R-:W-:Y:S01]  /*4390*/  HFMA2 R0, -RZ, RZ, 0, 5.9604644775390625e-08 ;  /* 0x00000001ff007431 */ /* 0x000fe200000001ff */
[----:B------:R-:W-:-:S05]  /*43a0*/  UMOV UR4, 0x40 ;  /* 0x0000004000047882 */ /* 0x000fca0000000000 */
[----:B------:R-:W-:Y:S01]  /*43b0*/  UVIRTCOUNT.DEALLOC.SMPOOL 0x80 ;  /* 0x000000800000784c */ /* 0x000fe20000000000 */
[----:B------:R-:W-:Y:S02]  /*43c0*/  UISETP.NE.AND UP1, UPT, UR48, URZ, UPT ;  /* 0x000000ff3000728c */ /* 0x000fe4000bf25270 */
[----:B-1----:R-:W-:-:S09]  /*43d0*/  ULEA UR8, UR8, UR4, 0x18 ;  /* 0x0000000408087291 */ /* 0x002fd2000f8ec0ff */
[----:B------:R1:W-:Y:S01]  /*43e0*/  @P0 STS.U8 [UR8+0x1c], R0 ;  /* 0x00001c00ff000988 */ /* 0x0003e20008000008 */
[----:B------:R-:W-:Y:S05]  /*43f0*/  BRA.U UP1, `(.L_x_84) ;  /* 0x0000000101a07547 */ /* 0x000fea000b800000 */
[----:B------:R-:W-:Y:S01]  /*4400*/  UIADD3 UR7, UPT, UPT, UR26, 0x150, URZ ;  /* 0x000001501a077890 */ /* 0x000fe2000fffe0ff */
[----:B------:R-:W-:-:S03]  /*4410*/  SHF.L.U32 R2, R9, 0x1f, RZ ;  /* 0x0000001f09027819 */ /* 0x000fc600000006ff */
[----:B------:R-:W-:-:S09]  /*4420*/  ULEA UR4, UR32, UR7, 0x3 ;  /* 0x0000000720047291 */ /* 0x000fd2000f8e18ff */
[----:B------:R-:W2:Y:S02]  /*4430*/  SYNCS.PHASECHK.TRANS64.TRYWAIT P0, [UR4], R2 ;  /* 0x00000002ff0075a7 */ /* 0x000ea40008001104 */
[----:B--2---:R-:W-:Y:S05]  /*4440*/  @!P0 BRA `(.L_x_85) ;  /* 0x0000005400208947 */ /* 0x004fea0003800000 */
.L_x_197:
        /* <DEDUP_REMOVED lines=9> */
.L_x_199:
        /* <DEDUP_REMOVED lines=9> */
.L_x_201:
[----:B------:R-:W-:-:S04]  /*4570*/  UIADD3 UR4, UPT, UPT, UR4, 0x1, URZ ;  /* 0x0000000104047890 */ /* 0x000fc8000fffe0ff */
[----:B------:R-:W-:-:S04]  /*4580*/  UISETP.NE.AND UP0, UPT, UR4, 0x4, UPT ;  /* 0x000000040400788c */ /* 0x000fc8000bf05270 */
[----:B------:R-:W-:Y:S02]  /*4590*/  USEL UR5, URZ, 0x1, UP0 ;  /* 0x00000001ff057887 */ /* 0x000fe40008000000 */
[----:B------:R-:W-:-:S04]  /*45a0*/  USEL UR4, UR4, URZ, UP0 ;  /* 0x000000ff04047287 */ /* 0x000fc80008000000 */
[----:B------:R-:W-:Y:S01]  /*45b0*/  ULEA UR4, UR4, UR7, 0x3 ;  /* 0x0000000704047291 */ /* 0x000fe2000f8e18ff */
[----:B------:R-:W-:-:S04]  /*45c0*/  LOP3.LUT R2, R2, UR5, RZ, 0x3c, !PT ;  /* 0x0000000502027c12 */ /* 0x000fc8000f8e3cff */
[----:B------:R-:W-:Y:S01]  /*45d0*/  SHF.L.U32 R2, R2, 0x1f, RZ ;  /* 0x0000001f02027819 */ /* 0x000fe200000006ff */
[----:B-1----:R-:W-:-:S04]  /*45e0*/  IMAD.U32 R0, RZ, RZ, UR4 ;  /* 0x00000004ff007e24 */ /* 0x002fc8000f8e00ff */
[----:B------:R1:W2:Y:S03]  /*45f0*/  SYNCS.PHASECHK.TRANS64.TRYWAIT P0, [R0+URZ], R2 ;  /* 0x00000002000075a7 */ /* 0x0002a600080011ff */
[----:B--2---:R-:W-:Y:S05]  /*4600*/  @!P0 NANOSLEEP.SYNCS 0x989680 ;  /* 0x009896800000895d */ /* 0x004fea0003900000 */
[----:B------:R-:W2:Y:S02]  /*4610*/  @!P0 SYNCS.PHASECHK.TRANS64 P0, [R0+URZ], R2 ;  /* 0x00000002000085a7 */ /* 0x000ea400080010ff */
[----:B--2---:R-:W-:Y:S05]  /*4620*/  @P0 BRA `(.L_x_88) ;  /* 0x0000000000200947 */ /* 0x004fea0003800000 */
.L_x_89:
[----:B--2---:R2:W4:Y:S02]  /*4630*/  SYNCS.PHASECHK.TRANS64.TRYWAIT P0, [R0+URZ], R2 ;  /* 0x00000002000075a7 */ /* 0x00452400080011ff */
[----:B----4-:R-:W-:Y:S05]  /*4640*/  @!P0 NANOSLEEP.SYNCS 0x989680 ;  /* 0x009896800000895d */ /* 0x010fea0003900000 */
[----:B------:R-:W4:Y:S02]  /*4650*/  @!P0 SYNCS.PHASECHK.TRANS64 P0, [R0+URZ], R2 ;  /* 0x00000002000085a7 */ /* 0x000f2400080010ff */
[----:B----4-:R-:W-:Y:S05]  /*4660*/  @!P0 BRA `(.L_x_89) ;  /* 0xfffffffc00f08947 */ /* 0x010fea000383ffff */
[----:B------:R-:W-:Y:S05]  /*4670*/  BRA `(.L_x_88) ;  /* 0x00000000000c7947 */ /* 0x000fea0003800000 */
.L_x_84:
[----:B------:R-:W-:-:S04]  /*4680*/  UIADD3 UR4, UPT, UPT, UR26, 0x190, URZ ;  /* 0x000001901a047890 */ /* 0x000fc8000fffe0ff */
[----:B------:R-:W-:-:S09]  /*4690*/  UPRMT UR4, UR49, 0x654, UR4 ;  /* 0x0000065431047896 */ /* 0x000fd20008000004 */
[----:B------:R-:W-:Y:S03]  /*46a0*/  SYNCS.ARRIVE.TRANS64.RED.A1T0 RZ, [UR4], RZ ;  /* 0x000000ffffff79a7 */ /* 0x000fe60008100404 */
.L_x_88:
[----:B-12---:R-:W-:Y:S01]  /*46b0*/  SHF.L.U32 R2, RZ, 0x1f, RZ ;  /* 0x0000001fff027819 */ /* 0x006fe200000006ff */
[----:B------:R-:W-:Y:S01]  /*46c0*/  UIADD3 UR4, UPT, UPT, UR26, 0x190, URZ ;  /* 0x000001901a047890 */ /* 0x000fe2000fffe0ff */
[----:B------:R-:W-:Y:S02]  /*46d0*/  PLOP3.LUT P0, PT, PT, PT, UP1, 0x80, 0x8 ;  /* 0x000000000008781c */ /* 0x000fe40003f0f018 */
[----:B------:R-:W1:Y:S02]  /*46e0*/  SYNCS.PHASECHK.TRANS64.TRYWAIT P1, [UR26+0x190], R2 ;  /* 0x00019002ff0075a7 */ /* 0x000e64000802111a */
[----:B-1----:R-:W-:Y:S09]  /*46f0*/  @!P1 BRA `(.L_x_90) ;  /* 0x0000005000bc9947 */ /* 0x002ff20003800000 */
.L_x_203:
[----:B------:R-:W-:Y:S01]  /*4700*/  @!UP1 UPRMT UR4, UR49, 0x654, UR4 ;  /* 0x0000065431049896 */ /* 0x000fe20008000004 */
[----:B------:R-:W-:Y:S01]  /*4710*/  UMOV UR5, 0xffff ;  /* 0x0000ffff00057882 */ /* 0x000fe20000000000 */
[----:B------:R-:W-:-:S07]  /*4720*/  UMOV UR6, 0x1 ;  /* 0x0000000100067882 */ /* 0x000fce0000000000 */
[----:B------:R-:W-:Y:S01]  /*4730*/  @!P0 SYNCS.ARRIVE.TRANS64.RED.A1T0 RZ, [UR4], RZ ;  /* 0x000000ffffff89a7 */ /* 0x000fe20008100404 */
[----:B------:R-:W-:Y:S01]  /*4740*/  NOP ;  /* 0x0000000000007918 */ /* 0x000fe20000000000 */
[----:B-1----:R-:W1:Y:S01]  /*4750*/  LDS R0, [UR8+0x14] ;  /* 0x00001408ff007984 */ /* 0x002e620008000800 */
[----:B------:R-:W-:-:S04]  /*4760*/  ULOP3.LUT UR4, UR44, 0xffff, URZ, 0xc0, !UPT ;  /* 0x0000ffff2c047892 */ /* 0x000fc8000f8ec0ff */
[----:B------:R-:W-:-:S04]  /*4770*/  USHF.R.U32.HI UR4, URZ, 0x5, UR4 ;  /* 0x00000005ff047899 */ /* 0x000fc80008011604 */
[----:B------:R-:W-:Y:S02]  /*4780*/  USHF.L.U32 UR5, UR5, UR4, URZ ;  /* 0x0000000405057299 */ /* 0x000fe400080006ff */
[----:B------:R-:W-:-:S04]  /*4790*/  USHF.L.U32 UR4, UR6, UR4, URZ ;  /* 0x0000000406047299 */ /* 0x000fc800080006ff */
[----:B-1----:R-:W-:-:S04]  /*47a0*/  LOP3.LUT R0, R0, UR5, RZ, 0xc0, !PT ;  /* 0x0000000500007c12 */ /* 0x002fc8000f8ec0ff */
[----:B------:R-:W-:-:S13]  /*47b0*/  ISETP.NE.AND P0, PT, R0, UR5, PT ;  /* 0x0000000500007c0c */ /* 0x000fda000bf05270 */
[----:B------:R-:W-:Y:S05]  /*47c0*/  @P0 BRA `(.L_x_91) ;  /* 0x0000000000580947 */ /* 0x000fea0003800000 */
[----:B------:R-:W1:Y:S02]  /*47d0*/  LDS R0, [UR8+0x18] ;  /* 0x00001808ff007984 */ /* 0x000e640008000800 */
[----:B-1----:R-:W-:-:S04]  /*47e0*/  LOP3.LUT R0, R0, UR4, RZ, 0xc0, !PT ;  /* 0x0000000400007c12 */ /* 0x002fc8000f8ec0ff */
[----:B------:R-:W-:-:S13]  /*47f0*/  ISETP.NE.AND P0, PT, R0, UR4, PT ;  /* 0x0000000400007c0c */ /* 0x000fda000bf05270 */
[----:B------:R-:W-:Y:S05]  /*4800*/  @P0 BRA `(.L_x_92) ;  /* 0x00000000003c0947 */ /* 0x000fea0003800000 */
[----:B------:R-:W1:Y:S01]  /*4810*/  S2R R2, SR_LANEID ;  /* 0x0000000000027919 */ /* 0x000e620000000000 */
[----:B------:R-:W-:-:S06]  /*4820*/  ULOP3.LUT UR5, URZ, UR5, URZ, 0x33, !UPT ;  /* 0x00000005ff057292 */ /* 0x000fcc000f8e33ff */
[----:B------:R-:W-:-:S04]  /*4830*/  IMAD.U32 R0, RZ, RZ, UR5 ;  /* 0x00000005ff007e24 */ /* 0x000fc8000f8e00ff */
[----:B------:R2:W4:Y:S02]  /*4840*/  REDUX UR7, R0 ;  /* 0x00000000000773c4 */ /* 0x0005240000000000 */
[----:B------:R1:W-:Y:S01]  /*4850*/  UTCATOMSWS.AND URZ, UR5 ;  /* 0x0000000500ff79e3 */ /* 0x0003e20008000000 */
[----:B--2---:R-:W-:Y:S01]  /*4860*/  LOP3.LUT R0, RZ, UR4, RZ, 0x33, !PT ;  /* 0x00000004ff007c12 */ /* 0x004fe2000f8e33ff */
[----:B------:R-:W-:Y:S02]  /*4870*/  VOTEU.ANY UR4, UPT, PT ;  /* 0x0000000000047886 */ /* 0x000fe400038e0100 */
[----:B------:R-:W-:Y:S02]  /*4880*/  UFLO.U32 UR4, UR4 ;  /* 0x00000004000472bd */ /* 0x000fe400080e0000 */
[----:B------:R-:W2:Y:S04]  /*4890*/  REDUX UR6, R0 ;  /* 0x00000000000673c4 */ /* 0x000ea80000000000 */
[----:B-1----:R-:W-:-:S02]  /*48a0*/  ISETP.EQ.U32.AND P0, PT, R2, UR4, PT ;  /* 0x0000000402007c0c */ /* 0x002fc4000bf02070 */
[----:B----4-:R-:W-:-:S11]  /*48b0*/  MOV R2, UR7 ;  /* 0x0000000700027c02 */ /* 0x010fd60008000f00 */
[----:B------:R1:W-:Y:S01]  /*48c0*/  @P0 ATOMS.AND RZ, [UR8+0x14], R2 ;  /* 0x00001402ffff098c */ /* 0x0003e2000a800008 */
[----:B--2---:R-:W-:-:S05]  /*48d0*/  IMAD.U32 R0, RZ, RZ, UR6 ;  /* 0x00000006ff007e24 */ /* 0x004fca000f8e00ff */
[----:B------:R1:W-:Y:S01]  /*48e0*/  @P0 ATOMS.AND RZ, [UR8+0x18], R0 ;  /* 0x00001800ffff098c */ /* 0x0003e2000a800008 */
[----:B------:R-:W-:Y:S05]  /*48f0*/  BRA `(.L_x_93) ;  /* 0x0000000000147947 */ /* 0x000fea0003800000 */
.L_x_92:
[----:B------:R-:W-:Y:S02]  /*4900*/  MOV R2, 0x4920 ;  /* 0x0000492000027802 */ /* 0x000fe40000000f00 */
[----:B---3-5:R-:W-:Y:S05]  /*4910*/  CALL.REL.NOINC `($__internal_0_$__cuda_sm10x_tcgen05_guardrail_trap_col_being_dealloced_not_returned_by_alloc) ;  /* 0x00000054009c7944 */ /* 0x028fea0003c00000 */
[----:B------:R-:W-:Y:S05]  /*4920*/  BRA `(.L_x_93) ;  /* 0x0000000000087947 */ /* 0x000fea0003800000 */
.L_x_91:
[----:B------:R-:W-:Y:S02]  /*4930*/  MOV R2, 0x4950 ;  /* 0x0000495000027802 */ /* 0x000fe40000000f00 */
[----:B---3-5:R-:W-:Y:S05]  /*4940*/  CALL.REL.NOINC `($__internal_2_$__cuda_sm10x_tcgen05_guardrail_trap_unallocated_columns_being_dealloced) ;  /* 0x0000005400a87944 */ /* 0x028fea0003c00000 */
.L_x_93:
[----:B------:R-:W-:Y:S01]  /*4950*/  NOP ;  /* 0x0000000000007918 */ /* 0x000fe20000000000 */
[----:B------:R-:W-:Y:S05]  /*4960*/  EXIT ;  /* 0x000000000000794d */ /* 0x000fea0003800000 */
.L_x_64:
[----:B------:R-:W-:-:S09]  /*4970*/  UISETP.NE.OR UP0, UPT, UR18, 0x3, !UP4 ;  /* 0x000000031200788c */ /* 0x000fd2000e705670 */
[----:B------:R-:W-:Y:S05]  /*4980*/  BRA.U UP0, `(.L_x_94) ;  /* 0x0000001100e87547 */ /* 0x000fea000b800000 */
[----:B------:R-:W2:Y:S01]  /*4990*/  LDCU.64 UR4, c[0x0][0x888] ;  /* 0x00011100ff0477ac */ /* 0x000ea20008000a00 */
[----:B------:R-:W3:Y:S01]  /*49a0*/  LDC.64 R12, c[0x0][0x348] ;  /* 0x0000d200ff0c7b82 */ /* 0x000ee20000000a00 */
[----:B------:R-:W-:Y:S02]  /*49b0*/  HFMA2 R9, -RZ, RZ, 0, 0 ;  /* 0x00000000ff097431 */ /* 0x000fe400000001ff */
[----:B------:R-:W-:Y:S01]  /*49c0*/  IMAD.MOV.U32 R11, RZ, RZ, 0x1 ;  /* 0x00000001ff0b7424 */ /* 0x000fe200078e00ff */
[----:B------:R-:W4:Y:S01]  /*49d0*/  LDCU UR46, c[0x0][0x370] ;  /* 0x00006e00ff2e77ac */ /* 0x000f220008000800 */
[----:B------:R-:W-:Y:S01]  /*49e0*/  IMAD.MOV.U32 R10, RZ, RZ, RZ ;  /* 0x000000ffff0a7224 */ /* 0x000fe200078e00ff */
[----:B------:R-:W-:Y:S01]  /*49f0*/  MOV R3, 0x2000 ;  /* 0x0000200000037802 */ /* 0x000fe20000000f00 */
[----:B------:R-:W4:Y:S01]  /*4a00*/  LDCU.128 UR48, c[0x0][0xb10] ;  /* 0x00016200ff3077ac */ /* 0x000f220008000c00 */
[----:B------:R-:W1:Y:S01]  /*4a10*/  LDCU UR37, c[0x0][0x374] ;  /* 0x00006e80ff2577ac */ /* 0x000e620008000800 */
[----:B------:R-:W1:Y:S01]  /*4a20*/  LDCU.64 UR38, c[0x0][0x890] ;  /* 0x00011200ff2677ac */ /* 0x000e620008000a00 */
[----:B--2---:R-:W-:Y:S01]  /*4a30*/  UISETP.NE.U32.AND UP0, UPT, UR4, URZ, UPT ;  /* 0x000000ff0400728c */ /* 0x004fe2000bf05070 */
[----:B------:R-:W2:Y:S01]  /*4a40*/  LDCU UR15, c[0x0][0xb0c] ;  /* 0x00016180ff0f77ac */ /* 0x000ea20008000800 */
[----:B------:R-:W3:Y:S01]  /*4a50*/  LDCU UR56, c[0x0][0xb20] ;  /* 0x00016400ff3877ac */ /* 0x000ee20008000800 */
[----:B------:R-:W3:Y:S01]  /*4a60*/  LDCU UR4, c[0x0][0xb30] ;  /* 0x00016600ff0477ac */ /* 0x000ee20008000800 */
[----:B------:R-:W-:Y:S01]  /*4a70*/  UMOV UR21, 0x400 ;  /* 0x0000040000157882 */ /* 0x000fe20000000000 */
[----:B----4-:R-:W-:-:S02]  /*4a80*/  UIMAD.WIDE.U32 UR6, UR46, UR48, URZ ;  /* 0x000000302e0672a5 */ /* 0x010fc4000f8e00ff */
[----:B-1----:R-:W-:Y:S02]  /*4a90*/  UIMAD.WIDE.U32 UR8, UR37, UR51, URZ ;  /* 0x00000033250872a5 */ /* 0x002fe4000f8e00ff */
[----:B------:R-:W-:Y:S02]  /*4aa0*/  ULEA UR21, UR47, UR21, 0x18 ;  /* 0x000000152f157291 */ /* 0x000fe4000f8ec0ff */
[----:B------:R-:W-:Y:S02]  /*4ab0*/  UISETP.NE.AND.EX UP6, UPT, UR5, URZ, UPT, UP0 ;  /* 0x000000ff0500728c */ /* 0x000fe4000bfc5300 */
[----:B------:R-:W-:Y:S02]  /*4ac0*/  UISETP.NE.AND UP0, UPT, UR45, 0x1, UPT ;  /* 0x000000012d00788c */ /* 0x000fe4000bf05270 */
[----:B------:R-:W-:Y:S02]  /*4ad0*/  UISETP.NE.U32.AND UP0, UPT, UR38, URZ, UPT ;  /* 0x000000ff2600728c */ /* 0x000fe4000bf05070 */
[----:B------:R-:W-:Y:S01]  /*4ae0*/  UIADD3 UR52, UPT, UPT, UR21, 0xd8, URZ ;  /* 0x000000d815347890 */ /* 0x000fe2000fffe0ff */
[----:B------:R-:W-:Y:S01]  /*4af0*/  UMOV UR6, UR7 ;  /* 0x0000000700067c82 */ /* 0x000fe20008000000 */
[----:B------:R-:W-:Y:S01]  /*4b00*/  UMOV UR53, UR9 ;  /* 0x0000000900357c82 */ /* 0x000fe20008000000 */
[----:B------:R-:W-:-:S02]  /*4b10*/  UISETP.GE.AND UP2, UPT, UR45, 0x1, UPT ;  /* 0x000000012d00788c */ /* 0x000fc4000bf46270 */
[----:B------:R-:W-:Y:S02]  /*4b20*/  UISETP.NE.AND.EX UP5, UPT, UR39, URZ, UPT, UP0 ;  /* 0x000000ff2700728c */ /* 0x000fe4000bfa5300 */
[----:B------:R-:W-:Y:S01]  /*4b30*/  UPLOP3.LUT UP3, UPT, UPT, UPT, UPT, 0x40, 0x4 ;  /* 0x000000000004789c */ /* 0x000fe20003f6e870 */
[----:B------:R-:W1:Y:S01]  /*4b40*/  LDCU.64 UR22, c[0x0][0xb28] ;  /* 0x00016500ff1677ac */ /* 0x000e620008000a00 */
[----:B--2---:R-:W-:Y:S02]  /*4b50*/  UISETP.NE.AND UP2, UPT, UR15, 0x1, UPT ;  /* 0x000000010f00788c */ /* 0x004fe4000bf45270 */
[----:B------:R-:W-:Y:S02]  /*4b60*/  UIADD3 UR41, UPT, UPT, UR21, 0xc0, URZ ;  /* 0x000000c015297890 */ /* 0x000fe4000fffe0ff */
[----:B------:R-:W-:Y:S02]  /*4b70*/  UIADD3 UR33, UPT, UPT, UR21, 0xc8, URZ ;  /* 0x000000c815217890 */ /* 0x000fe4000fffe0ff */
[----:B------:R-:W-:-:S02]  /*4b80*/  UIADD3 UR25, UPT, UPT, UR21, 0xd0, URZ ;  /* 0x000000d015197890 */ /* 0x000fc4000fffe0ff */
[----:B------:R-:W-:Y:S02]  /*4b90*/  UPRMT UR52, UR47, 0x654, UR52 ;  /* 0x000006542f347896 */ /* 0x000fe40008000034 */
[----:B------:R-:W-:Y:S02]  /*4ba0*/  USHF.R.U32.HI UR54, URZ, UR49, UR6 ;  /* 0x00000031ff367299 */ /* 0x000fe40008011606 */
[----:B---3--:R-:W-:Y:S02]  /*4bb0*/  USHF.R.U32.HI UR53, URZ, UR56, UR53 ;  /* 0x00000038ff357299 */ /* 0x008fe40008011635 */
[----:B------:R-:W-:Y:S02]  /*4bc0*/  UISETP.NE.AND UP0, UPT, UR50, 0x1, UPT ;  /* 0x000000013200788c */ /* 0x000fe4000bf05270 */
[----:B------:R-:W-:-:S11]  /*4bd0*/  UISETP.NE.AND UP4, UPT, UR4, 0x1, UPT ;  /* 0x000000010400788c */ /* 0x000fd6000bf85270 */
.L_x_105:
[C---:B------:R-:W-:Y:S02]  /*4be0*/  LEA R8, R10.reuse, UR21, 0x3 ;  /* 0x000000150a087c11 */ /* 0x040fe4000f8e18ff */
[----:B------:R-:W-:Y:S02]  /*4bf0*/  SHF.L.U32 R0, R9, 0x1f, RZ ;  /* 0x0000001f09007819 */ /* 0x000fe400000006ff */
[----:B------:R-:W-:Y:S02]  /*4c00*/  LEA R4, R10, UR21, 0x4 ;  /* 0x000000150a047c11 */ /* 0x000fe4000f8e20ff */
[----:B--2---:R-:W2:Y:S02]  /*4c10*/  SYNCS.PHASECHK.TRANS64.TRYWAIT P0, [R8+URZ+0x110], R0 ;  /* 0x00011000080075a7 */ /* 0x004ea400080011ff */
[----:B--2---:R-:W-:Y:S05]  /*4c20*/  @!P0 BRA `(.L_x_95) ;  /* 0x0000004c00888947 */ /* 0x004fea0003800000 */
.L_x_204:
[----:B------:R-:W3:Y:S01]  /*4c30*/  LDS.128 R4, [R4+0x1a0] ;  /* 0x0001a00004047984 */ /* 0x000ee20000000c00 */
[----:B------:R-:W-:Y:S01]  /*4c40*/  UISETP.GE.AND UP0, UPT, UR45, 0x1, UPT ;  /* 0x000000012d00788c */ /* 0x000fe2000bf06270 */
[----:B------:R-:W-:Y:S01]  /*4c50*/  @!PT LDS RZ, [RZ] ;  /* 0x00000000fffff984 */ /* 0x000fe20000000800 */
[----:B------:R-:W-:Y:S01]  /*4c60*/  @!PT LDS RZ, [RZ] ;  /* 0x00000000fffff984 */ /* 0x000fe20000000800 */
[----:B------:R-:W-:Y:S01]  /*4c70*/  @!PT LDS RZ, [RZ] ;  /* 0x00000000fffff984 */ /* 0x000fe20000000800 */
[----:B------:R-:W-:Y:S01]  /*4c80*/  @!PT LDS RZ, [RZ] ;  /* 0x00000000fffff984 */ /* 0x000fe20000000800 */
[----:B------:R4:W-:Y:S06]  /*4c90*/  MEMBAR.ALL.CTA ;  /* 0x0000000000007992 */ /* 0x0009ec0000008000 */
[----:B----4-:R-:W4:Y:S01]  /*4ca0*/  FENCE.VIEW.ASYNC.S ;  /* 0x00000000000073c6 */ /* 0x010f220000000000 */
[----:B---3--:R-:W-:Y:S11]  /*4cb0*/  LOP3.LUT P0, RZ, R6, 0x1, RZ, 0xc0, !PT ;  /* 0x0000000106ff7812 */ /* 0x008ff6000780c0ff */
[----:B------:R-:W-:Y:S02]  /*4cc0*/  @!UPT UIADD3 URZ, UPT, UPT, URZ, URZ, URZ ;  /* 0x000000fffffff290 */ /* 0x000fe4000fffe0ff */
[----:B----4-:R-:W-:Y:S01]  /*4cd0*/  VOTEU.ANY UP2, P0 ;  /* 0x0000000000ff7886 */ /* 0x010fe20000040100 */
[----:B------:R-:W-:Y:S11]  /*4ce0*/  PLOP3.LUT P0, PT, PT, PT, UP2, 0x80, 0x8 ;  /* 0x000000000008781c */ /* 0x000ff60003f0f028 */
[----:B------:R-:W-:Y:S02]  /*4cf0*/  @!UPT UIADD3 URZ, UPT, UPT, URZ, URZ, URZ ;  /* 0x000000fffffff290 */ /* 0x000fe4000fffe0ff */
[----:B--2---:R-:W-:Y:S02]  /*4d00*/  @P0 SHF.R.U32.HI R0, RZ, 0x10, R5 ;  /* 0x00000010ff000819 */ /* 0x004fe40000011605 */
[----:B------:R-:W-:Y:S02]  /*4d10*/  @P0 MOV R2, R4 ;  /* 0x0000000400020202 */ /* 0x000fe40000000f00 */
[----:B------:R-:W-:Y:S01]  /*4d20*/  @P0 R2UR UR4, R0 ;  /* 0x00000000000402ca */ /* 0x000fe200000e0000 */
[----:B------:R-:W-:Y:S01]  /*4d30*/  VIADD R0, R8, 0x120 ;  /* 0x0000012008007836 */ /* 0x000fe20000000000 */
[----:B------:R-:W-:Y:S02]  /*4d40*/  @P0 LOP3.LUT R4, R5, 0xffff, RZ, 0xc0, !PT ;  /* 0x0000ffff05040812 */ /* 0x000fe400078ec0ff */
[----:B------:R-:W-:Y:S02]  /*4d50*/  @P0 R2UR UR6, R2 ;  /* 0x00000000020602ca */ /* 0x000fe400000e0000 */
[----:B------:R-:W-:Y:S02]  /*4d60*/  PRMT R0, RZ, 0x654, R0 ;  /* 0x00000654ff007816 */ /* 0x000fe40000000000 */
[----:B------:R-:W-:Y:S02]  /*4d70*/  @P0 R2UR UR5, R4 ;  /* 0x00000000040502ca */ /* 0x000fe400000e0000 */
[----:B------:R2:W-:Y:S03]  /*4d80*/  SYNCS.ARRIVE.TRANS64.RED.A1T0 RZ, [R0+URZ], RZ ;  /* 0x000000ff00ff79a7 */ /* 0x0005e600081004ff */
[----:B------:R-:W-:Y:S04]  /*4d90*/  @UP2 UMOV UR29, UR4 ;  /* 0x00000004001d2c82 */ /* 0x000fe80008000000 */
[----:B------:R-:W-:Y:S04]  /*4da0*/  @UP2 UMOV UR14, UR6 ;  /* 0x00000006000e2c82 */ /* 0x000fe80008000000 */
[----:B------:R-:W-:Y:S01]  /*4db0*/  @UP2 UMOV UR13, UR5 ;  /* 0x00000005000d2c82 */ /* 0x000fe20008000000 */
[----:B------:R-:W-:Y:S05]  /*4dc0*/  BRA.U !UP0, `(.L_x_96) ;  /* 0x0000000108c07547 */ /* 0x000fea000b800000 */
[----:B------:R-:W-:Y:S02]  /*4dd0*/  UIMAD.WIDE.U32 UR16, UR13, UR51, URZ ;  /* 0x000000330d1072a5 */ /* 0x000fe4000f8e00ff */
[----:B------:R-:W-:Y:S02]  /*4de0*/  UP2UR UR20, UPR, URZ, 0x4 ;  /* 0x00000004ff147883 */ /* 0x000fe40008000000 */
[----:B------:R-:W-:Y:S02]  /*4df0*/  UISETP.NE.AND UP2, UPT, UR50, 0x1, UPT ;  /* 0x000000013200788c */ /* 0x000fe4000bf45270 */
[----:B------:R-:W-:Y:S02]  /*4e00*/  UIMAD.WIDE.U32 UR18, UR14, UR48, URZ ;  /* 0x000000300e1272a5 */ /* 0x000fe4000f8e00ff */
[----:B------:R-:W-:Y:S02]  /*4e10*/  USEL UR4, UR37, UR53, !UP2 ;  /* 0x0000003525047287 */ /* 0x000fe4000d000000 */
[----:B------:R-:W-:Y:S02]  /*4e20*/  UISETP.NE.AND UP0, UPT, UR15, 0x1, UPT ;  /* 0x000000010f00788c */ /* 0x000fe4000bf05270 */
[----:B------:R-:W-:Y:S02]  /*4e30*/  UP2UR UR24, UPR, URZ, 0x2 ;  /* 0x00000002ff187883 */ /* 0x000fe40008000000 */
[----:B------:R-:W-:Y:S02]  /*4e40*/  UISETP.NE.AND UP1, UPT, UR45, 0x1, UPT ;  /* 0x000000012d00788c */ /* 0x000fe4000bf25270 */
[----:B-1----:R-:W-:Y:S02]  /*4e50*/  UIMAD.WIDE.U32 UR8, UR4, UR22, URZ ;  /* 0x00000016040872a5 */ /* 0x002fe4000f8e00ff */
[----:B------:R-:W-:Y:S01]  /*4e60*/  USEL UR7, UR46, UR54, !UP0 ;  /* 0x000000362e077287 */ /* 0x000fe2000c000000 */
[----:B------:R-:W-:Y:S02]  /*4e70*/  UMOV UR5, UR17 ;  /* 0x0000001100057c82 */ /* 0x000fe40008000000 */
[----:B------:R-:W-:Y:S02]  /*4e80*/  USHF.R.U32.HI UR6, URZ, UR56, UR5 ;  /* 0x00000038ff067299 */ /* 0x000fe40008011605 */
[----:B------:R-:W-:Y:S02]  /*4e90*/  UIMAD.WIDE.U32 UR10, UR7, UR22, URZ ;  /* 0x00000016070a72a5 */ /* 0x000fe4000f8e00ff */
[----:B------:R-:W-:Y:S02]  /*4ea0*/  USEL UR6, UR13, UR6, !UP2 ;  /* 0x000000060d067287 */ /* 0x000fe4000d000000 */
[----:B------:R-:W-:Y:S01]  /*4eb0*/  UISETP.NE.AND UP2, UPT, UR20, URZ, UPT ;  /* 0x000000ff1400728c */ /* 0x000fe2000bf45270 */
[----:B------:R-:W-:Y:S02]  /*4ec0*/  UMOV UR5, UR19 ;  /* 0x0000001300057c82 */ /* 0x000fe40008000000 */
[----:B------:R-:W-:Y:S03]  /*4ed0*/  USHF.R.U32.HI UR12, URZ, UR49, UR5 ;  /* 0x00000031ff0c7299 */ /* 0x000fe60008011605 */
[----:B------:R-:W-:Y:S02]  /*4ee0*/  UMOV UR5, UR9 ;  /* 0x0000000900057c82 */ /* 0x000fe40008000000 */
[----:B------:R-:W-:Y:S03]  /*4ef0*/  @UP1 USHF.R.U32.HI UR4, URZ, UR23, UR5 ;  /* 0x00000017ff041299 */ /* 0x000fe60008011605 */
[----:B------:R-:W-:Y:S01]  /*4f00*/  UMOV UR5, UR11 ;  /* 0x0000000b00057c82 */ /* 0x000fe20008000000 */
[----:B------:R-:W-:Y:S02]  /*4f10*/  UIMAD UR4, UR45, UR4, URZ ;  /* 0x000000042d0472a4 */ /* 0x000fe4000f8e02ff */
[----:B------:R-:W-:Y:S02]  /*4f20*/  @UP1 USHF.R.U32.HI UR7, URZ, UR23, UR5 ;  /* 0x00000017ff071299 */ /* 0x000fe40008011605 */
[----:B------:R-:W-:Y:S02]  /*4f30*/  USEL UR5, UR14, UR12, !UP0 ;  /* 0x0000000c0e057287 */ /* 0x000fe4000c000000 */
[----:B------:R-:W-:Y:S02]  /*4f40*/  UIMAD.WIDE.U32 UR10, UR6, UR22, URZ ;  /* 0x00000016060a72a5 */ /* 0x000fe4000f8e00ff */
[----:B------:R-:W-:Y:S02]  /*4f50*/  UIMAD UR8, UR45, UR7, URZ ;  /* 0x000000072d0872a4 */ /* 0x000fe4000f8e02ff */
[----:B------:R-:W-:Y:S03]  /*4f60*/  UISETP.GE.AND UP0, UPT, UR6, UR4, UPT ;  /* 0x000000040600728c */ /* 0x000fe6000bf06270 */
[----:B------:R-:W-:Y:S01]  /*4f70*/  UMOV UR4, UR11 ;  /* 0x0000000b00047c82 */ /* 0x000fe20008000000 */
[----:B------:R-:W-:Y:S02]  /*4f80*/  UISETP.GE.OR UP0, UPT, UR5, UR8, UP0 ;  /* 0x000000080500728c */ /* 0x000fe40008706670 */
[----:B------:R-:W-:Y:S02]  /*4f90*/  USHF.R.U32.HI UR4, URZ, UR23, UR4 ;  /* 0x00000017ff047299 */ /* 0x000fe40008011604 */
[----:B------:R-:W-:Y:S02]  /*4fa0*/  UIMAD.WIDE.U32 UR8, UR5, UR22, URZ ;  /* 0x00000016050872a5 */ /* 0x000fe4000f8e00ff */
[----:B------:R-:W-:Y:S04]  /*4fb0*/  USEL UR10, UR6, UR4, !UP1 ;  /* 0x00000004060a7287 */ /* 0x000fe8000c800000 */
[----:B------:R-:W-:Y:S01]  /*4fc0*/  UIADD3 UR11, UPT, UPT, -UR10, URZ, URZ ;  /* 0x000000ff0a0b7290 */ /* 0x000fe2000fffe1ff */
[----:B------:R-:W-:Y:S02]  /*4fd0*/  @!UP0 UMOV UR4, UR9 ;  /* 0x0000000900048c82 */ /* 0x000fe40008000000 */
[----:B------:R-:W-:Y:S02]  /*4fe0*/  @!UP0 USHF.R.U32.HI UR4, URZ, UR23, UR4 ;  /* 0x00000017ff048299 */ /* 0x000fe40008011604 */
[----:B------:R-:W-:Y:S02]  /*4ff0*/  UIMAD UR8, UR45, UR11, UR6 ;  /* 0x0000000b2d0872a4 */ /* 0x000fe4000f8e0206 */
[----:B------:R-:W-:Y:S02]  /*5000*/  @!UP0 USEL UR4, UR5, UR4, !UP1 ;  /* 0x0000000405048287 */ /* 0x000fe4000c800000 */
[----:B------:R-:W-:Y:S02]  /*5010*/  UISETP.NE.AND UP1, UPT, UR24, URZ, UPT ;  /* 0x000000ff1800728c */ /* 0x000fe4000bf25270 */
[----:B------:R-:W-:Y:S02]  /*5020*/  @!UP0 UIMAD UR7, UR7, UR8, UR4 ;  /* 0x00000008070782a4 */ /* 0x000fe4000f8e0204 */
[----:B------:R-:W-:Y:S02]  /*5030*/  @!UP0 UIADD3 UR9, UPT, UPT, UR10, -UR4, URZ ;  /* 0x800000040a098290 */ /* 0x000fe4000fffe0ff */
[----:B------:R-:W-:Y:S02]  /*5040*/  UIADD3 UR8, UPT, UPT, -UR6, URZ, URZ ;  /* 0x000000ff06087290 */ /* 0x000fe4000fffe1ff */
[----:B------:R-:W-:Y:S02]  /*5050*/  UIADD3 UR4, UPT, UPT, -UR5, URZ, URZ ;  /* 0x000000ff05047290 */ /* 0x000fe4000fffe1ff */
[----:B------:R-:W-:Y:S03]  /*5060*/  @!UP0 UIMAD UR6, UR9, UR45, UR5 ;  /* 0x0000002d090682a4 */ /* 0x000fe6000f8e0205 */
[----:B------:R-:W-:Y:S01]  /*5070*/  @!UP0 UMOV UR5, UR7 ;  /* 0x0000000700058c82 */ /* 0x000fe20008000000 */
[----:B------:R-:W-:Y:S02]  /*5080*/  UIMAD UR7, UR15, UR4, UR14 ;  /* 0x000000040f0772a4 */ /* 0x000fe4000f8e020e */
[----:B------:R-:W-:Y:S02]  /*5090*/  UIMAD UR4, UR50, UR8, UR13 ;  /* 0x00000008320472a4 */ /* 0x000fe4000f8e020d */
[----:B------:R-:W-:Y:S02]  /*50a0*/  UIMAD UR14, UR5, UR15, UR7 ;  /* 0x0000000f050e72a4 */ /* 0x000fe4000f8e0207 */
[----:B------:R-:W-:Y:S11]  /*50b0*/  UIMAD UR13, UR6, UR50, UR4 ;  /* 0x00000032060d72a4 */ /* 0x000ff6000f8e0204 */
[----:B------:R-:W-:Y:S01]  /*50c0*/  @!UPT UIADD3 URZ, UPT, UPT, URZ, URZ, URZ ;  /* 0x000000fffffff290 */ /* 0x000fe2000fffe0ff */
.L_x_96:
[----:B------:R-:W3:Y:S01]  /*50d0*/  @!UP4 LDCU.128 UR8, c[0x0][0xb10] ;  /* 0x00016200ff08c7ac */ /* 0x000ee20008000c00 */
[----:B------:R-:W-:Y:S02]  /*50e0*/  ISETP.NE.U32.AND P0, PT, RZ, UR38, PT ;  /* 0x00000026ff007c0c */ /* 0x000fe4000bf05070 */
[----:B------:R-:W-:Y:S02]  /*50f0*/  SHF.L.U32 R4, R11, 0x1f, RZ ;  /* 0x0000001f0b047819 */ /* 0x000fe400000006ff */
[----:B------:R-:W-:Y:S01]  /*5100*/  ISETP.NE.AND.EX P0, PT, RZ, UR39, PT, P0 ;  /* 0x00000027ff007c0c */ /* 0x000fe2000bf05300 */
[----:B------:R-:W4:Y:S01]  /*5110*/  @!UP4 LDCU UR5, c[0x0][0xb0c] ;  /* 0x00016180ff05c7ac */ /* 0x000f220008000800 */
[----:B------:R-:W-:Y:S02]  /*5120*/  USHF.L.U32 UR42, UR30, 0x7, URZ ;  /* 0x000000071e2a7899 */ /* 0x000fe400080006ff */
[----:B------:R-:W-:Y:S02]  /*5130*/  USHF.L.U32 UR43, UR31, 0x6, URZ ;  /* 0x000000061f2b7899 */ /* 0x000fe400080006ff */
[----:B---3--:R-:W-:Y:S07]  /*5140*/  UIMAD.WIDE.U32 UR6, UR14, UR8, URZ ;  /* 0x000000080e0672a5 */ /* 0x008fee000f8e00ff */
[----:B------:R-:W-:Y:S01]  /*5150*/  @!UP4 UMOV UR4, UR7 ;  /* 0x000000070004cc82 */ /* 0x000fe20008000000 */
[----:B----4-:R-:W-:Y:S02]  /*5160*/  @!UP4 UISETP.NE.AND UP0, UPT, UR5, 0x1, UPT ;  /* 0x000000010500c88c */ /* 0x010fe4000bf05270 */
[----:B------:R-:W-:Y:S02]  /*5170*/  @!UP4 USHF.R.U32.HI UR4, URZ, UR9, UR4 ;  /* 0x00000009ff04c299 */ /* 0x000fe40008011604 */
[----:B------:R-:W-:Y:S02]  /*5180*/  UIMAD.WIDE.U32 UR6, UR13, UR11, URZ ;  /* 0x0000000b0d0672a5 */ /* 0x000fe4000f8e00ff */
[----:B------:R-:W-:Y:S02]  /*5190*/  @!UP4 USEL UR8, UR14, UR4, !UP0 ;  /* 0x000000040e08c287 */ /* 0x000fe4000c000000 */
[----:B------:R-:W-:Y:S03]  /*51a0*/  @!UP4 UISETP.NE.AND UP0, UPT, UR10, 0x1, UPT ;  /* 0x000000010a00c88c */ /* 0x000fe6000bf05270 */
[----:B------:R-:W-:Y:S02]  /*51b0*/  @!UP4 UMOV UR6, UR7 ;  /* 0x000000070006cc82 */ /* 0x000fe40008000000 */
[----:B------:R-:W3:Y:S02]  /*51c0*/  @!UP4 LDCU UR4, c[0x0][0xb20] ;  /* 0x00016400ff04c7ac */ /* 0x000ee40008000800 */
[----:B---3--:R-:W-:Y:S04]  /*51d0*/  @!UP4 USHF.R.U32.HI UR6, URZ, UR4, UR6 ;  /* 0x00000004ff06c299 */ /* 0x008fe80008011606 */
[----:B------:R-:W-:Y:S04]  /*51e0*/  @!UP4 USEL UR6, UR13, UR6, !UP0 ;  /* 0x000000060d06c287 */ /* 0x000fe8000c000000 */
[----:B------:R-:W-:Y:S02]  /*51f0*/  @!UP4 UIADD3 UR4, UPT, UPT, -UR8, UR6, URZ ;  /* 0x000000060804c290 */ /* 0x000fe4000fffe1ff */
[----:B------:R-:W-:Y:S02]  /*5200*/  @!UP4 UIADD3 UR6, UPT, UPT, UR8, -UR6, URZ ;  /* 0x800000060806c290 */ /* 0x000fe4000fffe0ff */
[----:B------:R-:W-:Y:S02]  /*5210*/  @!UP4 UIMAD UR14, UR4, UR5, UR14 ;  /* 0x00000005040ec2a4 */ /* 0x000fe4000f8e020e */
[----:B------:R-:W-:Y:S01]  /*5220*/  @!UP4 UIMAD UR13, UR6, UR10, UR13 ;  /* 0x0000000a060dc2a4 */ /* 0x000fe2000f8e020d */
[----:B------:R-:W-:Y:S11]  /*5230*/  BRA.U UP3, `(.L_x_97) ;  /* 0x0000000103107547 */ /* 0x000ff6000b800000 */
[----:B------:R-:W-:Y:S04]  /*5240*/  MOV R2, UR55 ;  /* 0x0000003700027c02 */ /* 0x000fe80008000f00 */
[----:B------:R-:W-:Y:S04]  /*5250*/  SHF.L.U32 R2, R2, 0x1f, RZ ;  /* 0x0000001f02027819 */ /* 0x000fe800000006ff */
[----:B------:R-:W3:Y:S02]  /*5260*/  SYNCS.PHASECHK.TRANS64.TRYWAIT P1, [UR21+0x108], R2 ;  /* 0x00010802ff0075a7 */ /* 0x000ee40008021115 */
[----:B---3--:R-:W-:Y:S05]  /*5270*/  @!P1 BRA `(.L_x_98) ;  /* 0x0000004800089947 */ /* 0x008fea0003800000 */
.L_x_97:
[----:B------:R-:W-:Y:S05]  /*5280*/  BRA.U !UP5, `(.L_x_99) ;  /* 0x000000010d387547 */ /* 0x000fea000b800000 */
[----:B------:R-:W-:Y:S01]  /*5290*/  UPLOP3.LUT UP1, UPT, UPT, UPT, UP6, 0x80, 0x8 ;  /* 0x000000000008789c */ /* 0x000fe20003f2f060 */
[----:B--2---:R-:W-:Y:S01]  /*52a0*/  HFMA2 R0, -RZ, RZ, 0, 5.9604644775390625e-08 ;  /* 0x00000001ff007431 */ /* 0x004fe200000001ff */
[----:B------:R-:W2:Y:S01]  /*52b0*/  LDCU.64 UR8, c[0x0][0x358] ;  /* 0x00006b00ff0877ac */ /* 0x000ea20008000a00 */
[----:B------:R-:W-:Y:S03]  /*52c0*/  IMAD.MOV.U32 R26, RZ, RZ, 0x1 ;  /* 0x00000001ff1a7424 */ /* 0x000fe600078e00ff */
[----:B------:R-:W-:Y:S05]  /*52d0*/  PLOP3.LUT P1, PT, PT, PT, UP1, 0x80, 0x8 ;  /* 0x000000000008781c */ /* 0x000fea0003f2f018 */
[----:B------:R-:W3:Y:S01]  /*52e0*/  @UP1 LDCU.64 UR4, c[0x0][0x888] ;  /* 0x00011100ff0417ac */ /* 0x000ee20008000a00 */
[----:B------:R-:W-:Y:S07]  /*52f0*/  @UP1 UIMAD UR6, UR36, UR38, URZ ;  /* 0x00000026240612a4 */ /* 0x000fee000f8e02ff */
[----:B------:R-:W-:Y:S01]  /*5300*/  @!P1 PRMT R26, R0, 0x7610, R26 ;  /* 0x00007610001a9816 */ /* 0x000fe2000000001a */
[----:B---3--:R-:W-:Y:S06]  /*5310*/  @UP1 UIMAD.WIDE UR4, UR6, 0x4, UR4 ;  /* 0x00000004060418a5 */ /* 0x008fec000f8e0204 */
[----:B------:R-:W-:Y:S01]  /*5320*/  IMAD.U32 R6, RZ, RZ, UR4 ;  /* 0x00000004ff067e24 */ /* 0x000fe2000f8e00ff */
[----:B------:R-:W-:Y:S04]  /*5330*/  MOV R7, UR5 ;  /* 0x0000000500077c02 */ /* 0x000fe80008000f00 */
[----:B------:R-:W3:Y:S01]  /*5340*/  @!UP1 LDCU UR4, c[0x0][0x880] ;  /* 0x00011000ff0497ac */ /* 0x000ee20008000800 */
[----:B--2--5:R4:W5:Y:S02]  /*5350*/  @P1 LDG.E R27, desc[UR8][R6.64] ;  /* 0x00000008061b1981 */ /* 0x024964000c1e1900 */
[----:B---34-:R-:W-:Y:S07]  /*5360*/  @!P1 IMAD.U32 R27, RZ, RZ, UR4 ;  /* 0x00000004ff1b9e24 */ /* 0x018fee000f8e00ff */
.L_x_99:
[----:B-----5:R-:W-:Y:S01]  /*5370*/  @!P0 FSETP.EQ.AND P2, PT, R27, RZ, PT ;  /* 0x000000ff1b00820b */ /* 0x020fe20003f42000 */
[----:B------:R-:W-:Y:S01]  /*5380*/  @!UPT UIADD3 URZ, UPT, UPT, URZ, URZ, URZ ;  /* 0x000000fffffff290 */ /* 0x000fe2000fffe0ff */
[----:B------:R-:W-:Y:S11]  /*5390*/  @!P0 BRA `(.L_x_100) ;  /* 0x0000000000148947 */ /* 0x000ff60003800000 */
[----:B------:R-:W-:Y:S02]  /*53a0*/  LOP3.LUT P0, RZ, R26, 0xff, RZ, 0xc0, !PT ;  /* 0x000000ff1aff7812 */ /* 0x000fe4000780c0ff */
[----:B------:R-:W-:Y:S04]  /*53b0*/  PLOP3.LUT P2, PT, PT, PT, UP1, 0x80, 0x8 ;  /* 0x000000000008781c */ /* 0x000fe80003f4f018 */
[----:B------:R-:W-:Y:S07]  /*53c0*/  PLOP3.LUT P2, PT, P2, PT, PT, 0x8, 0x80 ;  /* 0x000000000080781c */ /* 0x000fee000174e170 */
[----:B------:R-:W-:Y:S11]  /*53d0*/  @P0 FSETP.EQ.AND P2, PT, R27, RZ, PT ;  /* 0x000000ff1b00020b */ /* 0x000ff60003f42000 */
[----:B------:R-:W-:Y:S02]  /*53e0*/  @!UPT UIADD3 URZ, UPT, UPT, URZ, URZ, URZ ;  /* 0x000000fffffff290 */ /* 0x000fe4000fffe0ff */
.L_x_100:
[----:B------:R-:W3:Y:S01]  /*53f0*/  SYNCS.PHASECHK.TRANS64.TRYWAIT P0, [UR21+0xe0], R4 ;  /* 0x0000e004ff0075a7 */ /* 0x000ee20008001115 */
[----:B------:R-:W-:Y:S04]  /*5400*/  ELECT P1, URZ, PT ;  /* 0x0000000000ff782f */ /* 0x000fe80003820000 */
[----:B------:R-:W-:Y:S01]  /*5410*/  PLOP3.LUT P1, PT, P2, P1, PT, 0xf2, 0x2f ;  /* 0x00000000002f781c */ /* 0x000fe20001723e72 */
[----:B------:R-:W-:Y:S01]  /*5420*/  @!UPT UIADD3 URZ, UPT, UPT, URZ, URZ, URZ ;  /* 0x000000fffffff290 */ /* 0x000fe2000fffe0ff */
[----:B---3--:R-:W-:Y:S11]  /*5430*/  @!P0 BRA `(.L_x_101) ;  /* 0x0000004400b08947 */ /* 0x008ff60003800000 */
.L_x_207:
[----:B--2---:R-:W-:Y:S01]  /*5440*/  @!P1 IADD3 R2, P0, PT, R12, 0x580, RZ ;  /* 0x000005800c029810 */ /* 0x004fe20007f1e0ff */
[----:B------:R-:W-:Y:S01]  /*5450*/  VOTEU.ALL UP0, P1 ;  /* 0x0000000000ff7886 */ /* 0x000fe20000800000 */
[----:B------:R-:W-:Y:S01]  /*5460*/  UMOV UR6, 0x0 ;  /* 0x0000000000067882 */ /* 0x000fe20000000000 */
[----:B------:R-:W-:Y:S01]  /*5470*/  UMOV UR7, 0x10000000 ;  /* 0x1000000000077882 */ /* 0x000fe20000000000 */
[----:B------:R-:W-:Y:S01]  /*5480*/  @!P1 R2UR UR5, R2 ;  /* 0x00000000020592ca */ /* 0x000fe200000e0000 */
[----:B------:R-:W-:Y:S01]  /*5490*/  @!P1 IMAD.X R0, RZ, RZ, R13, P0 ;  /* 0x000000ffff009224 */ /* 0x000fe200000e060d */
[----:B------:R-:W-:Y:S02]  /*54a0*/  @!UP0 UIADD3 UR40, UPT, UPT, UR21, 0x200, URZ ;  /* 0x0000020015288890 */ /* 0x000fe4000fffe0ff */
[----:B------:R-:W-:Y:S02]  /*54b0*/  @!UP0 UIADD3 UR10, UPT, UPT, UR42, 0x40, URZ ;  /* 0x000000402a0a8890 */ /* 0x000fe4000fffe0ff */
[----:B------:R-:W-:Y:S01]  /*54c0*/  @!P1 R2UR UR4, R0 ;  /* 0x00000000000492ca */ /* 0x000fe200000e0000 */
[----:B------:R-:W-:Y:S01]  /*54d0*/  @!UP0 UIADD3 UR8, UPT, UPT, UR21, 0x1200, URZ ;  /* 0x0000120015088890 */ /* 0x000fe2000fffe0ff */
[----:B------:R-:W-:Y:S01]  /*54e0*/  @!P1 IMAD.MOV.U32 R0, RZ, RZ, 0x2000 ;  /* 0x00002000ff009424 */ /* 0x000fe200078e00ff */
[----:B------:R-:W-:Y:S01]  /*54f0*/  VOTEU.ALL UP0, P1 ;  /* 0x0000000000ff7886 */ /* 0x000fe20000800000 */
[----:B------:R-:W-:Y:S01]  /*5500*/  UMOV UR44, UR36 ;  /* 0x00000024002c7c82 */ /* 0x000fe20008000000 */
[----:B------:R-:W-:Y:S01]  /*5510*/  UMOV UR9, UR41 ;  /* 0x0000002900097c82 */ /* 0x000fe20008000000 */
[----:B------:R-:W-:Y:S01]  /*5520*/  UMOV UR11, UR43 ;  /* 0x0000002b000b7c82 */ /* 0x000fe20008000000 */
[----:B------:R-:W-:Y:S01]  /*5530*/  IMAD.U32 R6, RZ, RZ, UR5 ;  /* 0x00000005ff067e24 */ /* 0x000fe2000f8e00ff */
[----:B------:R-:W-:Y:S05]  /*5540*/  UMOV UR12, UR36 ;  /* 0x00000024000c7c82 */ /* 0x000fea0008000000 */
[----:B------:R-:W-:Y:S01]  /*5550*/  IMAD.U32 R7, RZ, RZ, UR4 ;  /* 0x00000004ff077e24 */ /* 0x000fe2000f8e00ff */
[----:B------:R-:W-:Y:S04]  /*5560*/  @!P1 R2UR UR4, R6 ;  /* 0x00000000060492ca */ /* 0x000fe800000e0000 */
[----:B------:R-:W-:Y:S11]  /*5570*/  @!P1 R2UR UR5, R7 ;  /* 0x00000000070592ca */ /* 0x000ff600000e0000 */
[----:B------:R-:W-:Y:S02]  /*5580*/  @!UPT UIADD3 URZ, UPT, UPT, URZ, URZ, URZ ;  /* 0x000000fffffff290 */ /* 0x000fe4000fffe0ff */
[----:B------:R-:W-:Y:S01]  /*5590*/  @!UP0 UTMALDG.3D [UR40], [UR4], desc[UR6] ;  /* 0x00000628040085b4 */ /* 0x000fe20008011000 */
[----:B------:R-:W-:Y:S05]  /*55a0*/  VOTEU.ALL UP0, P1 ;  /* 0x0000000000ff7886 */ /* 0x000fea0000800000 */
[----:B------:R2:W-:Y:S01]  /*55b0*/  @!UP0 UTMALDG.3D [UR8], [UR4], desc[UR6] ;  /* 0x00000608040085b4 */ /* 0x0005e20008011000 */
[----:B------:R3:W-:Y:S01]  /*55c0*/  @!P1 SYNCS.ARRIVE.TRANS64.RED.A0TR RZ, [UR21+0xc0], R0 ;  /* 0x0000c000ffff99a7 */ /* 0x0007e20008300415 */
[----:B--2---:R-:W-:Y:S09]  /*55d0*/  UPRMT UR4, UR47, 0x654, UR41 ;  /* 0x000006542f047896 */ /* 0x004ff20008000029 */
[----:B------:R-:W-:Y:S01]  /*55e0*/  SYNCS.ARRIVE.TRANS64.RED.A1T0 RZ, [UR4], RZ ;  /* 0x000000ffffff79a7 */ /* 0x000fe20008100404 */
[----:B------:R-:W2:Y:S02]  /*55f0*/  SYNCS.PHASECHK.TRANS64.TRYWAIT P0, [UR21+0xe8], R4 ;  /* 0x0000e804ff0075a7 */ /* 0x000ea40008001115 */
[----:B--23--:R-:W-:Y:S05]  /*5600*/  @!P0 BRA `(.L_x_102) ;  /* 0x0000004400548947 */ /* 0x00cfea0003800000 */
.L_x_209:
[----:B------:R-:W-:Y:S01]  /*5610*/  @!P1 IADD3 R2, P0, PT, R12, 0x580, RZ ;  /* 0x000005800c029810 */ /* 0x000fe20007f1e0ff */
[----:B------:R-:W-:Y:S01]  /*5620*/  VOTEU.ALL UP0, P1 ;  /* 0x0000000000ff7886 */ /* 0x000fe20000800000 */
[----:B------:R-:W-:Y:S01]  /*5630*/  UMOV UR6, 0x0 ;  /* 0x0000000000067882 */ /* 0x000fe20000000000 */
[----:B------:R-:W-:Y:S01]  /*5640*/  UMOV UR7, 0x10000000 ;  /* 0x1000000000077882 */ /* 0x000fe20000000000 */
[----:B------:R-:W-:Y:S01]  /*5650*/  @!P1 R2UR UR5, R2 ;  /* 0x00000000020592ca */ /* 0x000fe200000e0000 */
[----:B--2---:R-:W-:Y:S01]  /*5660*/  @!P1 IMAD.X R0, RZ, RZ, R13, P0 ;  /* 0x000000ffff009224 */ /* 0x004fe200000e060d */
[----:B------:R-:W-:Y:S02]  /*5670*/  @!UP0 UIADD3 UR34, UPT, UPT, UR42, 0x10, URZ ;  /* 0x000000102a228890 */ /* 0x000fe4000fffe0ff */
[----:B------:R-:W-:Y:S02]  /*5680*/  @!UP0 UIADD3 UR32, UPT, UPT, UR21, 0x2200, URZ ;  /* 0x0000220015208890 */ /* 0x000fe4000fffe0ff */
[----:B------:R-:W-:Y:S01]  /*5690*/  @!P1 R2UR UR4, R0 ;  /* 0x00000000000492ca */ /* 0x000fe200000e0000 */
[----:B------:R-:W-:Y:S01]  /*56a0*/  @!UP0 UIADD3 UR10, UPT, UPT, UR42, 0x50, URZ ;  /* 0x000000502a0a8890 */ /* 0x000fe2000fffe0ff */
[----:B------:R-:W-:Y:S01]  /*56b0*/  @!P1 IMAD.MOV.U32 R0, RZ, RZ, 0x2000 ;  /* 0x00002000ff009424 */ /* 0x000fe200078e00ff */
[----:B------:R-:W-:Y:S01]  /*56c0*/  @!UP0 UIADD3 UR8, UPT, UPT, UR21, 0x3200, URZ ;  /* 0x0000320015088890 */ /* 0x000fe2000fffe0ff */
[----:B------:R-:W-:Y:S01]  /*56d0*/  VOTEU.ALL UP0, P1 ;  /* 0x0000000000ff7886 */ /* 0x000fe20000800000 */
[----:B------:R-:W-:Y:S02]  /*56e0*/  UMOV UR35, UR43 ;  /* 0x0000002b00237c82 */ /* 0x000fe40008000000 */
[----:B------:R-:W-:Y:S01]  /*56f0*/  IMAD.U32 R6, RZ, RZ, UR5 ;  /* 0x00000005ff067e24 */ /* 0x000fe2000f8e00ff */
[----:B------:R-:W-:Y:S01]  /*5700*/  UMOV UR9, UR33 ;  /* 0x0000002100097c82 */ /* 0x000fe20008000000 */
[----:B------:R-:W-:Y:S01]  /*5710*/  UMOV UR11, UR43 ;  /* 0x0000002b000b7c82 */ /* 0x000fe20008000000 */
[----:B------:R-:W-:Y:S03]  /*5720*/  UMOV UR12, UR36 ;  /* 0x00000024000c7c82 */ /* 0x000fe60008000000 */
        /* <DEDUP_REMOVED lines=12> */
.L_x_211:
[----:B------:R-:W-:Y:S01]  /*57f0*/  @!P1 IADD3 R2, P0, PT, R12, 0x580, RZ ;  /* 0x000005800c029810 */ /* 0x000fe20007f1e0ff */
[----:B------:R-:W-:Y:S01]  /*5800*/  VOTEU.ALL UP0, P1 ;  /* 0x0000000000ff7886 */ /* 0x000fe20000800000 */
[----:B------:R-:W-:Y:S01]  /*5810*/  UMOV UR6, 0x0 ;  /* 0x0000000000067882 */ /* 0x000fe20000000000 */
[----:B------:R-:W-:Y:S01]  /*5820*/  UMOV UR7, 0x10000000 ;  /* 0x1000000000077882 */ /* 0x000fe20000000000 */
[----:B------:R-:W-:Y:S01]  /*5830*/  @!P1 R2UR UR5, R2 ;  /* 0x00000000020592ca */ /* 0x000fe200000e0000 */
[----:B--2---:R-:W-:Y:S01]  /*5840*/  @!P1 IMAD.X R0, RZ, RZ, R13, P0 ;  /* 0x000000ffff009224 */ /* 0x004fe200000e060d */
[----:B------:R-:W-:Y:S01]  /*5850*/  @!UP0 UIADD3 UR26, UPT, UPT, UR42, 0x20, URZ ;  /* 0x000000202a1a8890 */ /* 0x000fe2000fffe0ff */
[----:B------:R-:W-:Y:S01]  /*5860*/  VIADD R10, R10, 0x1 ;  /* 0x000000010a0a7836 */ /* 0x000fe20000000000 */
        /* <DEDUP_REMOVED lines=10> */
[----:B------:R-:W-:Y:S01]  /*5910*/  UMOV UR11, UR43 ;  /* 0x0000002b000b7c82 */ /* 0x000fe20008000000 */
[----:B------:R-:W-:Y:S02]  /*5920*/  UMOV UR12, UR36 ;  /* 0x00000024000c7c82 */ /* 0x000fe40008000000 */
        /* <DEDUP_REMOVED lines=12> */
.L_x_213:
[----:B------:R-:W-:Y:S01]  /*59f0*/  UIADD3 UR31, UPT, UPT, UR14, UR63, URZ ;  /* 0x0000003f0e1f7290 */ /* 0x000fe2000fffe0ff */
[----:B------:R-:W-:Y:S01]  /*5a00*/  @!P1 IADD3 R2, P0, PT, R12, 0x580, RZ ;  /* 0x000005800c029810 */ /* 0x000fe20007f1e0ff */
[----:B------:R-:W-:Y:S01]  /*5a10*/  UPLOP3.LUT UP3, UPT, UPT, UPT, UPT, 0x80, 0x8 ;  /* 0x000000000008789c */ /* 0x000fe20003f6f070 */
[----:B------:R-:W-:Y:S01]  /*5a20*/  R2UR UR24, R53 ;  /* 0x00000000351872ca */ /* 0x000fe200000e0000 */
[----:B------:R-:W-:Y:S01]  /*5a30*/  VOTEU.ALL UP0, P1 ;  /* 0x0000000000ff7886 */ /* 0x000fe20000800000 */
[----:B------:R-:W-:Y:S01]  /*5a40*/  @!P1 R2UR UR5, R2 ;  /* 0x00000000020592ca */ /* 0x000fe200000e0000 */
[----:B--2---:R-:W-:Y:S01]  /*5a50*/  @!P1 IMAD.X R0, RZ, RZ, R13, P0 ;  /* 0x000000ffff009224 */ /* 0x004fe200000e060d */
[----:B------:R-:W-:Y:S01]  /*5a60*/  UMOV UR6, 0x0 ;  /* 0x0000000000067882 */ /* 0x000fe20000000000 */
[----:B------:R-:W-:Y:S01]  /*5a70*/  UMOV UR7, 0x10000000 ;  /* 0x1000000000077882 */ /* 0x000fe20000000000 */
[----:B------:R-:W-:Y:S01]  /*5a80*/  @!UP0 UIADD3 UR18, UPT, UPT, UR42, 0x30, URZ ;  /* 0x000000302a128890 */ /* 0x000fe2000fffe0ff */
[----:B------:R-:W-:Y:S01]  /*5a90*/  ISETP.NE.AND P0, PT, R10, 0x2, PT ;  /* 0x000000020a00780c */ /* 0x000fe20003f05270 */
[----:B------:R-:W-:Y:S01]  /*5aa0*/  @!UP0 UIADD3 UR16, UPT, UPT, UR21, 0x6200, URZ ;  /* 0x0000620015108890 */ /* 0x000fe2000fffe0ff */
[----:B------:R-:W-:Y:S01]  /*5ab0*/  @!P1 R2UR UR4, R0 ;  /* 0x00000000000492ca */ /* 0x000fe200000e0000 */
[----:B------:R-:W-:Y:S01]  /*5ac0*/  @!UP0 UIADD3 UR17, UPT, UPT, UR21, 0xd8, URZ ;  /* 0x000000d815118890 */ /* 0x000fe2000fffe0ff */
[----:B------:R-:W-:Y:S01]  /*5ad0*/  SEL R0, RZ, 0x1, P0 ;  /* 0x00000001ff007807 */ /* 0x000fe20000000000 */
[----:B------:R-:W-:Y:S01]  /*5ae0*/  @!UP0 UIADD3 UR10, UPT, UPT, UR42, 0x70, URZ ;  /* 0x000000702a0a8890 */ /* 0x000fe2000fffe0ff */
[----:B------:R-:W-:Y:S01]  /*5af0*/  LOP3.LUT R11, R11, 0x1, RZ, 0x3c, !PT ;  /* 0x000000010b0b7812 */ /* 0x000fe200078e3cff */
[----:B------:R-:W-:Y:S01]  /*5b00*/  @!UP0 UIADD3 UR8, UPT, UPT, UR21, 0x7200, URZ ;  /* 0x0000720015088890 */ /* 0x000fe2000fffe0ff */
[----:B------:R-:W-:Y:S01]  /*5b10*/  IMAD.U32 R4, RZ, RZ, UR5 ;  /* 0x00000005ff047e24 */ /* 0x000fe2000f8e00ff */
[----:B------:R-:W-:Y:S01]  /*5b20*/  VOTEU.ALL UP0, P1 ;  /* 0x0000000000ff7886 */ /* 0x000fe20000800000 */
[----:B------:R-:W-:Y:S01]  /*5b30*/  UMOV UR19, UR43 ;  /* 0x0000002b00137c82 */ /* 0x000fe20008000000 */
[----:B------:R-:W-:Y:S01]  /*5b40*/  UMOV UR20, UR36 ;  /* 0x0000002400147c82 */ /* 0x000fe20008000000 */
[----:B------:R-:W-:Y:S01]  /*5b50*/  UMOV UR11, UR43 ;  /* 0x0000002b000b7c82 */ /* 0x000fe20008000000 */
[----:B------:R-:W-:Y:S01]  /*5b60*/  UMOV UR12, UR36 ;  /* 0x00000024000c7c82 */ /* 0x000fe20008000000 */
[----:B------:R-:W-:Y:S01]  /*5b70*/  UMOV UR9, UR17 ;  /* 0x0000001100097c82 */ /* 0x000fe20008000000 */
[----:B------:R-:W-:Y:S01]  /*5b80*/  IMAD.U32 R5, RZ, RZ, UR4 ;  /* 0x00000004ff057e24 */ /* 0x000fe2000f8e00ff */
[----:B------:R-:W-:Y:S01]  /*5b90*/  @!P1 R2UR UR4, R4 ;  /* 0x00000000040492ca */ /* 0x000fe200000e0000 */
[----:B------:R-:W-:Y:S01]  /*5ba0*/  UIADD3 UR30, UPT, UPT, UR13, UR24, URZ ;  /* 0x000000180d1e7290 */ /* 0x000fe2000fffe0ff */
[----:B------:R-:W-:Y:S01]  /*5bb0*/  LOP3.LUT R9, R9, R0, RZ, 0x3c, !PT ;  /* 0x0000000009097212 */ /* 0x000fe200078e3cff */
[----:B------:R-:W-:Y:S01]  /*5bc0*/  UMOV UR36, UR29 ;  /* 0x0000001d00247c82 */ /* 0x000fe20008000000 */
[----:B------:R-:W-:Y:S02]  /*5bd0*/  @!P1 R2UR UR5, R5 ;  /* 0x00000000050592ca */ /* 0x000fe400000e0000 */
[----:B------:R-:W-:Y:S11]  /*5be0*/  SEL R10, R10, RZ, P0 ;  /* 0x000000ff0a0a7207 */ /* 0x000ff60000000000 */
[----:B------:R2:W-:Y:S01]  /*5bf0*/  @!UP0 UTMALDG.3D [UR16], [UR4], desc[UR6] ;  /* 0x00000610040085b4 */ /* 0x0005e20008011000 */
[----:B------:R-:W-:Y:S05]  /*5c00*/  VOTEU.ALL UP0, P1 ;  /* 0x0000000000ff7886 */ /* 0x000fea0000800000 */
[----:B------:R2:W-:Y:S01]  /*5c10*/  @!UP0 UTMALDG.3D [UR8], [UR4], desc[UR6] ;  /* 0x00000608040085b4 */ /* 0x0005e20008011000 */
[----:B------:R2:W-:Y:S01]  /*5c20*/  @!P1 SYNCS.ARRIVE.TRANS64.RED.A0TR RZ, [UR21+0xd8], R3 ;  /* 0x0000d803ffff99a7 */ /* 0x0005e20008300415 */
[----:B------:R-:W-:Y:S01]  /*5c30*/  SYNCS.ARRIVE.TRANS64.RED.A1T0 RZ, [UR52], RZ ;  /* 0x000000ffffff79a7 */ /* 0x000fe20008100434 */
[----:B------:R-:W-:Y:S05]  /*5c40*/  BRA.U UP2, `(.L_x_105) ;  /* 0xffffffed02e47547 */ /* 0x000fea000b83ffff */
[----:B------:R-:W-:-:S04]  /*5c50*/  SHF.L.U32 R2, R11, 0x1f, RZ ;  /* 0x0000001f0b027819 */ /* 0x000fc800000006ff */
[----:B------:R-:W3:Y:S02]  /*5c60*/  SYNCS.PHASECHK.TRANS64.TRYWAIT P0, [UR21+0xe0], R2 ;  /* 0x0000e002ff0075a7 */ /* 0x000ee40008001115 */
[----:B---3--:R-:W-:Y:S05]  /*5c70*/  @!P0 BRA `(.L_x_106) ;  /* 0x0000004000008947 */ /* 0x008fea0003800000 */
.L_x_215:
[----:B------:R-:W4:Y:S02]  /*5c80*/  SYNCS.PHASECHK.TRANS64.TRYWAIT P0, [UR21+0xe8], R2 ;  /* 0x0000e802ff0075a7 */ /* 0x000f240008001115 */
[----:B----4-:R-:W-:Y:S05]  /*5c90*/  @!P0 BRA `(.L_x_107) ;  /* 0x0000004000108947 */ /* 0x010fea0003800000 */
.L_x_217:
[----:B------:R-:W4:Y:S02]  /*5ca0*/  SYNCS.PHASECHK.TRANS64.TRYWAIT P0, [UR21+0xf0], R2 ;  /* 0x0000f002ff0075a7 */ /* 0x000f240008001115 */
[----:B----4-:R-:W-:Y:S05]  /*5cb0*/  @!P0 BRA `(.L_x_108) ;  /* 0x0000004000208947 */ /* 0x010fea0003800000 */
.L_x_219:
[----:B---3--:R-:W-:-:S07]  /*5cc0*/  MOV R0, UR21 ;  /* 0x0000001500007c02 */ /* 0x008fce0008000f00 */
.L_x_109:
[----:B---3--:R-:W-:-:S04]  /*5cd0*/  SHF.L.U32 R2, R11, 0x1f, RZ ;  /* 0x0000001f0b027819 */ /* 0x008fc800000006ff */
[----:B------:R3:W4:Y:S03]  /*5ce0*/  SYNCS.PHASECHK.TRANS64.TRYWAIT P0, [R0+URZ+0xf8], R2 ;  /* 0x0000f802000075a7 */ /* 0x00072600080011ff */
[----:B----4-:R-:W-:Y:S05]  /*5cf0*/  @!P0 NANOSLEEP.SYNCS 0x989680 ;  /* 0x009896800000895d */ /* 0x010fea0003900000 */
[----:B------:R-:W4:Y:S02]  /*5d00*/  @!P0 SYNCS.PHASECHK.TRANS64 P0, [R0+URZ+0xf8], R2 ;  /* 0x0000f802000085a7 */ /* 0x000f2400080010ff */
[----:B-12-4-:R-:W-:Y:S05]  /*5d10*/  @P0 EXIT ;  /* 0x000000000000094d */ /* 0x016fea0003800000 */
[----:B------:R-:W-:Y:S05]  /*5d20*/  BRA `(.L_x_109) ;  /* 0xfffffffc00e87947 */ /* 0x000fea000383ffff */
.L_x_94:
[----:B------:R-:W-:-:S06]  /*5d30*/  UISETP.GE.AND UP0, UPT, UR18, 0x4, UPT ;  /* 0x000000041200788c */ /* 0x000fcc000bf06270 */
[----:B------:R-:W-:-:S13]  /*5d40*/  PLOP3.LUT P0, PT, PT, PT, UP0, 0x80, 0x8 ;  /* 0x000000000008781c */ /* 0x000fda0003f0f008 */
[----:B-1----:R-:W-:Y:S05]  /*5d50*/  @!P0 EXIT ;  /* 0x000000000000894d */ /* 0x002fea0003800000 */
[----:B------:R-:W-:Y:S01]  /*5d60*/  BAR.SYNC.DEFER_BLOCKING 0x6, 0xa0 ;  /* 0x0182800000007b1d */ /* 0x000fe20000010000 */
[C---:B------:R-:W-:Y:S01]  /*5d70*/  IMAD.SHL.U32 R3, R65.reuse, 0x10, RZ ;  /* 0x0000001041037824 */ /* 0x040fe200078e00ff */
[C---:B------:R-:W-:Y:S01]  /*5d80*/  SHF.L.U32 R4, R52.reuse, 0x15, RZ ;  /* 0x0000001534047819 */ /* 0x040fe200000006ff */
[----:B------:R-:W-:Y:S01]  /*5d90*/  IMAD.SHL.U32 R5, R52, 0x200, RZ ;  /* 0x0000020034057824 */ /* 0x000fe200078e00ff */
[C---:B------:R-:W-:Y:S01]  /*5da0*/  LOP3.LUT R66, R65.reuse, 0x60, RZ, 0xc0, !PT ;  /* 0x0000006041427812 */ /* 0x040fe200078ec0ff */
[----:B------:R-:W-:Y:S01]  /*5db0*/  IMAD.SHL.U32 R2, R65, 0x2, RZ ;  /* 0x0000000241027824 */ /* 0x000fe200078e00ff */
[----:B------:R-:W-:Y:S02]  /*5dc0*/  UMOV UR43, 0x400 ;  /* 0x00000400002b7882 */ /* 0x000fe40000000000 */
[----:B------:R-:W1:Y:S01]  /*5dd0*/  LDC.64 R50, c[0x0][0x8b0] ;  /* 0x00022c00ff327b82 */ /* 0x000e620000000a00 */
[----:B------:R-:W-:Y:S01]  /*5de0*/  ULEA UR43, UR47, UR43, 0x18 ;  /* 0x0000002b2f2b7291 */ /* 0x000fe2000f8ec0ff */
[C---:B------:R-:W-:Y:S01]  /*5df0*/  LOP3.LUT R64, R3.reuse, 0x590, RZ, 0xc0, !PT ;  /* 0x0000059003407812 */ /* 0x040fe200078ec0ff */
[----:B------:R-:W2:Y:S01]  /*5e00*/  LDCU.64 UR6, c[0x0][0x890] ;  /* 0x00011200ff0677ac */ /* 0x000ea20008000a00 */
[----:B------:R-:W-:Y:S01]  /*5e10*/  LOP3.LUT R3, R3, 0x60, RZ, 0xc0, !PT ;  /* 0x0000006003037812 */ /* 0x000fe200078ec0ff */
[----:B------:R-:W-:Y:S01]  /*5e20*/  IMAD.U32 R23, R65, 0x10000, RZ ;  /* 0x0001000041177824 */ /* 0x000fe200078e00ff */
[----:B------:R-:W-:Y:S01]  /*5e30*/  LOP3.LUT R64, R64, 0x200, R5, 0xf8, !PT ;  /* 0x0000020040407812 */ /* 0x000fe200078ef805 */
[----:B------:R-:W-:Y:S01]  /*5e40*/  UIADD3 UR4, UPT, UPT, UR43, 0x200, URZ ;  /* 0x000002002b047890 */ /* 0x000fe2000fffe0ff */
[----:B------:R-:W3:Y:S01]  /*5e50*/  LDC.64 R48, c[0x0][0x8a8] ;  /* 0x00022a00ff307b82 */ /* 0x000ee20000000a00 */
[----:B------:R-:W-:Y:S01]  /*5e60*/  LOP3.LUT R2, R3, 0xc, R2, 0xf8, !PT ;  /* 0x0000000c03027812 */ /* 0x000fe200078ef802 */
[----:B------:R-:W-:Y:S01]  /*5e70*/  HFMA2 R61, -RZ, RZ, 0, 5.9604644775390625e-08 ;  /* 0x00000001ff3d7431 */ /* 0x000fe200000001ff */
[----:B------:R-:W-:Y:S01]  /*5e80*/  LOP3.LUT R4, R4, 0x200000, RZ, 0xc0, !PT ;  /* 0x0020000004047812 */ /* 0x000fe200078ec0ff */
[----:B------:R-:W-:Y:S01]  /*5e90*/  HFMA2 R59, -RZ, RZ, 0, 0 ;  /* 0x00000000ff3b7431 */ /* 0x000fe200000001ff */
[----:B------:R-:W-:Y:S01]  /*5ea0*/  LOP3.LUT R64, R64, R2, RZ, 0xfc, !PT ;  /* 0x0000000240407212 */ /* 0x000fe200078efcff */
[----:B------:R-:W-:Y:S01]  /*5eb0*/  IMAD.U32 R55, RZ, RZ, UR4 ;  /* 0x00000004ff377e24 */ /* 0x000fe2000f8e00ff */
[C---:B------:R-:W-:Y:S01]  /*5ec0*/  LOP3.LUT R63, R65.reuse, 0x2, RZ, 0xc0, !PT ;  /* 0x00000002413f7812 */ /* 0x040fe200078ec0ff */
[----:B------:R-:W-:Y:S01]  /*5ed0*/  IMAD.MOV.U32 R22, RZ, RZ, RZ ;  /* 0x000000ffff167224 */ /* 0x000fe200078e00ff */
[----:B------:R-:W4:Y:S01]  /*5ee0*/  LDS R0, [UR43+0x1c0] ;  /* 0x0001c02bff007984 */ /* 0x000f220008000800 */
[----:B------:R-:W-:Y:S01]  /*5ef0*/  LOP3.LUT R23, R4, 0x400000, R23, 0xf8, !PT ;  /* 0x0040000004177812 */ /* 0x000fe200078ef817 */
[----:B------:R-:W-:Y:S01]  /*5f00*/  IMAD R64, R64, 0x4, R55 ;  /* 0x0000000440407824 */ /* 0x000fe200078e0237 */
[----:B------:R-:W-:Y:S01]  /*5f10*/  LOP3.LUT R65, R65, 0x4, RZ, 0xc0, !PT ;  /* 0x0000000441417812 */ /* 0x000fe200078ec0ff */
[----:B--2---:R-:W-:Y:S01]  /*5f20*/  IMAD.U32 R67, RZ, RZ, UR7 ;  /* 0x00000007ff437e24 */ /* 0x004fe2000f8e00ff */
[----:B------:R-:W-:Y:S01]  /*5f30*/  MOV R68, UR6 ;  /* 0x0000000600447c02 */ /* 0x000fe20008000f00 */
[----:B------:R-:W-:Y:S01]  /*5f40*/  IMAD.MOV.U32 R57, RZ, RZ, RZ ;  /* 0x000000ffff397224 */ /* 0x000fe200078e00ff */
[----:B------:R-:W-:Y:S01]  /*5f50*/  MOV R60, RZ ;  /* 0x000000ff003c7202 */ /* 0x000fe20000000f00 */
[--C-:B------:R-:W-:Y:S01]  /*5f60*/  IMAD R63, R63, -0x10, R64.reuse ;  /* 0xfffffff03f3f7824 */ /* 0x100fe200078e0240 */
[----:B------:R-:W2:Y:S01]  /*5f70*/  LDCU UR60, c[0x0][0x370] ;  /* 0x00006e00ff3c77ac */ /* 0x000ea20008000800 */
[----:B------:R-:W-:Y:S01]  /*5f80*/  IMAD R62, R65, -0x10, R64 ;  /* 0xfffffff0413e7824 */ /* 0x000fe200078e0240 */
[----:B------:R-:W1:Y:S01]  /*5f90*/  LDCU UR42, c[0x0][0xb0c] ;  /* 0x00016180ff2a77ac */ /* 0x000e620008000800 */
[----:B------:R-:W1:Y:S01]  /*5fa0*/  LDCU UR39, c[0x0][0xb30] ;  /* 0x00016600ff2777ac */ /* 0x000e620008000800 */
[----:B------:R-:W1:Y:S01]  /*5fb0*/  LDCU.64 UR54, c[0x0][0x888] ;  /* 0x00011100ff3677ac */ /* 0x000e620008000a00 */
[----:B------:R-:W1:Y:S01]  /*5fc0*/  LDCU.64 UR40, c[0x0][0xb28] ;  /* 0x00016500ff2877ac */ /* 0x000e620008000a00 */
[----:B------:R-:W1:Y:S01]  /*5fd0*/  LDCU.128 UR56, c[0x0][0xb10] ;  /* 0x00016200ff3877ac */ /* 0x000e620008000c00 */
[----:B------:R-:W1:Y:S01]  /*5fe0*/  LDCU UR53, c[0x0][0x374] ;  /* 0x00006e80ff3577ac */ /* 0x000e620008000800 */
[----:B------:R-:W-:Y:S01]  /*5ff0*/  UMOV UR52, URZ ;  /* 0x000000ff00347c82 */ /* 0x000fe20008000000 */
[----:B------:R-:W-:Y:S01]  /*6000*/  UMOV UR46, URZ ;  /* 0x000000ff002e7c82 */ /* 0x000fe20008000000 */
[----:B-1234-:R-:W-:-:S07]  /*6010*/  IMAD.IADD R23, R0, 0x1, R23 ;  /* 0x0000000100177824 */ /* 0x01efce00078e0217 */
.L_x_153:
[----:B------:R-:W-:Y:S02]  /*6020*/  LEA R3, R57, UR43, 0x3 ;  /* 0x0000002b39037c11 */ /* 0x000fe4000f8e18ff */
[----:B------:R-:W-:Y:S02]  /*6030*/  SHF.L.U32 R0, R59, 0x1f, RZ ;  /* 0x0000001f3b007819 */ /* 0x000fe400000006ff */
[----:B-1----:R-:W-:Y:S02]  /*6040*/  LEA R4, R57, UR43, 0x4 ;  /* 0x0000002b39047c11 */ /* 0x002fe4000f8e20ff */
[----:B------:R-:W1:Y:S02]  /*6050*/  SYNCS.PHASECHK.TRANS64.TRYWAIT P0, [R3+URZ+0x110], R0 ;  /* 0x00011000030075a7 */ /* 0x000e6400080011ff */
[----:B-12---:R-:W-:Y:S05]  /*6060*/  @!P0 BRA `(.L_x_110) ;  /* 0x0000003c004c8947 */ /* 0x006fea0003800000 */
.L_x_220:
        /* <DEDUP_REMOVED lines=8> */
[----:B--2---:R-:W-:Y:S11]  /*60f0*/  LOP3.LUT P0, RZ, R6, 0x1, RZ, 0xc0, !PT ;  /* 0x0000000106ff7812 */ /* 0x004ff6000780c0ff */
[----:B------:R-:W-:Y:S02]  /*6100*/  @!UPT UIADD3 URZ, UPT, UPT, URZ, URZ, URZ ;  /* 0x000000fffffff290 */ /* 0x000fe4000fffe0ff */
[----:B---3--:R-:W-:Y:S01]  /*6110*/  VOTEU.ANY UP1, P0 ;  /* 0x0000000000ff7886 */ /* 0x008fe20000020100 */
[----:B------:R-:W-:Y:S01]  /*6120*/  PLOP3.LUT P0, PT, PT, PT, UP1, 0x80, 0x8 ;  /* 0x000000000008781c */ /* 0x000fe20003f0f018 */
[----:B------:R-:W-:Y:S11]  /*6130*/  UP2UR UR62, UPR, URZ, 0x2 ;  /* 0x00000002ff3e7883 */ /* 0x000ff60008000000 */
[----:B------:R-:W-:Y:S01]  /*6140*/  @!UPT UIADD3 URZ, UPT, UPT, URZ, URZ, URZ ;  /* 0x000000fffffff290 */ /* 0x000fe2000fffe0ff */
[----:B-1----:R-:W-:Y:S02]  /*6150*/  @P0 SHF.R.U32.HI R0, RZ, 0x10, R5 ;  /* 0x00000010ff000819 */ /* 0x002fe40000011605 */
        /* <DEDUP_REMOVED lines=12> */
[----:B------:R-:W2:Y:S01]  /*6220*/  LDCU UR12, c[0x0][0xb20] ;  /* 0x00016400ff0c77ac */ /* 0x000ea20008000800 */
[----:B------:R-:W-:Y:S02]  /*6230*/  UIMAD.WIDE.U32 UR4, UR53, UR59, URZ ;  /* 0x0000003b350472a5 */ /* 0x000fe4000f8e00ff */
[----:B------:R-:W-:Y:S02]  /*6240*/  UIMAD.WIDE.U32 UR6, UR60, UR56, URZ ;  /* 0x000000383c0672a5 */ /* 0x000fe4000f8e00ff */
[----:B------:R-:W-:Y:S02]  /*6250*/  UISETP.NE.AND UP0, UPT, UR58, 0x1, UPT ;  /* 0x000000013a00788c */ /* 0x000fe4000bf05270 */
[----:B------:R-:W-:Y:S02]  /*6260*/  UIMAD.WIDE.U32 UR8, UR37, UR59, URZ ;  /* 0x0000003b250872a5 */ /* 0x000fe4000f8e00ff */
[----:B------:R-:W-:Y:S02]  /*6270*/  UIMAD.WIDE.U32 UR10, UR38, UR56, URZ ;  /* 0x00000038260a72a5 */ /* 0x000fe4000f8e00ff */
[----:B------:R-:W-:Y:S02]  /*6280*/  UISETP.NE.AND UP1, UPT, UR42, 0x1, UPT ;  /* 0x000000012a00788c */ /* 0x000fe4000bf25270 */
[----:B------:R-:W-:Y:S01]  /*6290*/  UISETP.NE.AND UP2, UPT, UR45, 0x1, UPT ;  /* 0x000000012d00788c */ /* 0x000fe2000bf45270 */
[----:B------:R-:W-:Y:S02]  /*62a0*/  UMOV UR4, UR5 ;  /* 0x0000000500047c82 */ /* 0x000fe40008000000 */
[----:B--2---:R-:W-:Y:S03]  /*62b0*/  USHF.R.U32.HI UR5, URZ, UR12, UR4 ;  /* 0x0000000cff057299 */ /* 0x004fe60008011604 */
[----:B------:R-:W-:Y:S02]  /*62c0*/  UMOV UR4, UR7 ;  /* 0x0000000700047c82 */ /* 0x000fe40008000000 */
[----:B------:R-:W-:Y:S02]  /*62d0*/  USHF.R.U32.HI UR7, URZ, UR57, UR4 ;  /* 0x00000039ff077299 */ /* 0x000fe40008011604 */
[----:B------:R-:W-:Y:S02]  /*62e0*/  USEL UR4, UR53, UR5, !UP0 ;  /* 0x0000000535047287 */ /* 0x000fe4000c000000 */
[----:B------:R-:W-:Y:S01]  /*62f0*/  USEL UR7, UR60, UR7, !UP1 ;  /* 0x000000073c077287 */ /* 0x000fe2000c800000 */
[----:B------:R-:W-:Y:S01]  /*6300*/  UMOV UR5, UR9 ;  /* 0x0000000900057c82 */ /* 0x000fe20008000000 */
[----:B------:R-:W-:Y:S02]  /*6310*/  UIMAD.WIDE.U32 UR8, UR4, UR40, URZ ;  /* 0x00000028040872a5 */ /* 0x000fe4000f8e00ff */
[----:B------:R-:W-:Y:S03]  /*6320*/  USHF.R.U32.HI UR6, URZ, UR12, UR5 ;  /* 0x0000000cff067299 */ /* 0x000fe60008011605 */
[----:B------:R-:W-:Y:S01]  /*6330*/  UMOV UR5, UR11 ;  /* 0x0000000b00057c82 */ /* 0x000fe20008000000 */
[----:B------:R-:W-:Y:S02]  /*6340*/  UIMAD.WIDE.U32 UR10, UR7, UR40, URZ ;  /* 0x00000028070a72a5 */ /* 0x000fe4000f8e00ff */
[----:B------:R-:W-:Y:S02]  /*6350*/  USHF.R.U32.HI UR12, URZ, UR57, UR5 ;  /* 0x00000039ff0c7299 */ /* 0x000fe40008011605 */
[----:B------:R-:W-:Y:S01]  /*6360*/  USEL UR6, UR37, UR6, !UP0 ;  /* 0x0000000625067287 */ /* 0x000fe2000c000000 */
[----:B------:R-:W-:Y:S02]  /*6370*/  UMOV UR5, UR9 ;  /* 0x0000000900057c82 */ /* 0x000fe40008000000 */
[----:B------:R-:W-:Y:S01]  /*6380*/  UMOV UR10, UR11 ;  /* 0x0000000b000a7c82 */ /* 0x000fe20008000000 */
[----:B------:R-:W-:Y:S02]  /*6390*/  @UP2 USHF.R.U32.HI UR4, URZ, UR41, UR5 ;  /* 0x00000029ff042299 */ /* 0x000fe40008011605 */
[----:B------:R-:W-:Y:S02]  /*63a0*/  @UP2 USHF.R.U32.HI UR7, URZ, UR41, UR10 ;  /* 0x00000029ff072299 */ /* 0x000fe4000801160a */
[----:B------:R-:W-:Y:S02]  /*63b0*/  UIMAD UR4, UR45, UR4, URZ ;  /* 0x000000042d0472a4 */ /* 0x000fe4000f8e02ff */
[----:B------:R-:W-:Y:S02]  /*63c0*/  UIMAD.WIDE.U32 UR10, UR6, UR40, URZ ;  /* 0x00000028060a72a5 */ /* 0x000fe4000f8e00ff */
[----:B------:R-:W-:Y:S02]  /*63d0*/  USEL UR5, UR38, UR12, !UP1 ;  /* 0x0000000c26057287 */ /* 0x000fe4000c800000 */
[----:B------:R-:W-:Y:S02]  /*63e0*/  UIMAD UR8, UR45, UR7, URZ ;  /* 0x000000072d0872a4 */ /* 0x000fe4000f8e02ff */
[----:B------:R-:W-:Y:S03]  /*63f0*/  UISETP.GE.AND UP0, UPT, UR6, UR4, UPT ;  /* 0x000000040600728c */ /* 0x000fe6000bf06270 */
[----:B------:R-:W-:Y:S01]  /*6400*/  UMOV UR4, UR11 ;  /* 0x0000000b00047c82 */ /* 0x000fe20008000000 */
[----:B------:R-:W-:Y:S02]  /*6410*/  UISETP.GE.OR UP0, UPT, UR5, UR8, UP0 ;  /* 0x000000080500728c */ /* 0x000fe40008706670 */
[----:B------:R-:W-:Y:S02]  /*6420*/  USHF.R.U32.HI UR4, URZ, UR41, UR4 ;  /* 0x00000029ff047299 */ /* 0x000fe40008011604 */
[----:B------:R-:W-:Y:S02]  /*6430*/  UIMAD.WIDE.U32 UR8, UR5, UR40, URZ ;  /* 0x00000028050872a5 */ /* 0x000fe4000f8e00ff */
[----:B------:R-:W-:Y:S02]  /*6440*/  USEL UR11, UR6, UR4, !UP2 ;  /* 0x00000004060b7287 */ /* 0x000fe4000d000000 */
[----:B------:R-:W-:Y:S02]  /*6450*/  UIADD3 UR8, UPT, UPT, -UR5, URZ, URZ ;  /* 0x000000ff05087290 */ /* 0x000fe4000fffe1ff */
[----:B------:R-:W-:Y:S01]  /*6460*/  UIADD3 UR10, UPT, UPT, -UR11, URZ, URZ ;  /* 0x000000ff0b0a7290 */ /* 0x000fe2000fffe1ff */
[----:B------:R-:W-:Y:S01]  /*6470*/  @!UP0 UMOV UR4, UR9 ;  /* 0x0000000900048c82 */ /* 0x000fe20008000000 */
[----:B------:R-:W-:Y:S02]  /*6480*/  UIADD3 UR9, UPT, UPT, -UR6, URZ, URZ ;  /* 0x000000ff06097290 */ /* 0x000fe4000fffe1ff */
[----:B------:R-:W-:Y:S02]  /*6490*/  @!UP0 USHF.R.U32.HI UR4, URZ, UR41, UR4 ;  /* 0x00000029ff048299 */ /* 0x000fe40008011604 */
[----:B------:R-:W-:Y:S02]  /*64a0*/  UIMAD UR10, UR45, UR10, UR6 ;  /* 0x0000000a2d0a72a4 */ /* 0x000fe4000f8e0206 */
[----:B------:R-:W-:Y:S04]  /*64b0*/  @!UP0 USEL UR4, UR5, UR4, !UP2 ;  /* 0x0000000405048287 */ /* 0x000fe8000d000000 */
[----:B------:R-:W-:Y:S02]  /*64c0*/  @!UP0 UIMAD UR10, UR7, UR10, UR4 ;  /* 0x0000000a070a82a4 */ /* 0x000fe4000f8e0204 */
[----:B------:R-:W-:Y:S02]  /*64d0*/  @!UP0 UIADD3 UR11, UPT, UPT, UR11, -UR4, URZ ;  /* 0x800000040b0b8290 */ /* 0x000fe4000fffe0ff */
[----:B------:R-:W-:Y:S02]  /*64e0*/  UIMAD UR7, UR42, UR8, UR38 ;  /* 0x000000082a0772a4 */ /* 0x000fe4000f8e0226 */
[----:B------:R-:W-:Y:S02]  /*64f0*/  @!UP0 UIMAD UR6, UR11, UR45, UR5 ;  /* 0x0000002d0b0682a4 */ /* 0x000fe4000f8e0205 */
[----:B------:R-:W-:Y:S01]  /*6500*/  UIMAD UR4, UR58, UR9, UR37 ;  /* 0x000000093a0472a4 */ /* 0x000fe2000f8e0225 */
[----:B------:R-:W-:Y:S02]  /*6510*/  @!UP0 UMOV UR5, UR10 ;  /* 0x0000000a00058c82 */ /* 0x000fe40008000000 */
[----:B------:R-:W-:Y:S02]  /*6520*/  UIMAD UR38, UR5, UR42, UR7 ;  /* 0x0000002a052672a4 */ /* 0x000fe4000f8e0207 */
[----:B------:R-:W-:Y:S11]  /*6530*/  UIMAD UR37, UR6, UR58, UR4 ;  /* 0x0000003a062572a4 */ /* 0x000ff6000f8e0204 */
[----:B------:R-:W-:Y:S01]  /*6540*/  @!UPT UIADD3 URZ, UPT, UPT, URZ, URZ, URZ ;  /* 0x000000fffffff290 */ /* 0x000fe2000fffe0ff */
.L_x_111:
[----:B------:R-:W-:Y:S01]  /*6550*/  UISETP.NE.AND UP0, UPT, UR39, 0x1, UPT ;  /* 0x000000012700788c */ /* 0x000fe2000bf05270 */
[----:B------:R-:W-:Y:S01]  /*6560*/  LOP3.LUT P0, RZ, R55, 0x1b0, RZ, 0xc0, !PT ;  /* 0x000001b037ff7812 */ /* 0x000fe2000780c0ff */
[----:B------:R-:W-:Y:S01]  /*6570*/  USHF.L.U32 UR50, UR31, 0x6, URZ ;  /* 0x000000061f327899 */ /* 0x000fe200080006ff */
[----:B------:R-:W-:Y:S01]  /*6580*/  BSSY.RECONVERGENT B6, `(.L_x_112) ;  /* 0x0000034000067945 */ /* 0x000fe20003800200 */
[----:B------:R-:W-:Y:S01]  /*6590*/  USHF.L.U32 UR49, UR30, 0x7, URZ ;  /* 0x000000071e317899 */ /* 0x000fe200080006ff */
[----:B------:R-:W-:Y:S06]  /*65a0*/  IADD3 R57, PT, PT, R57, 0x1, RZ ;  /* 0x0000000139397810 */ /* 0x000fec0007ffe0ff */
[----:B------:R-:W2:Y:S01]  /*65b0*/  @!UP0 LDCU.128 UR12, c[0x0][0xb10] ;  /* 0x00016200ff0c87ac */ /* 0x000ea20008000c00 */
[----:B------:R-:W3:Y:S01]  /*65c0*/  @!UP0 LDCU UR5, c[0x0][0xb0c] ;  /* 0x00016180ff0587ac */ /* 0x000ee20008000800 */
[----:B------:R-:W4:Y:S01]  /*65d0*/  @!UP0 LDCU UR10, c[0x0][0xb20] ;  /* 0x00016400ff0a87ac */ /* 0x000f220008000800 */
[----:B--2---:R-:W-:Y:S02]  /*65e0*/  UIMAD.WIDE.U32 UR8, UR38, UR12, URZ ;  /* 0x0000000c260872a5 */ /* 0x004fe4000f8e00ff */
[----:B------:R-:W-:Y:S02]  /*65f0*/  UIMAD.WIDE.U32 UR6, UR37, UR15, URZ ;  /* 0x0000000f250672a5 */ /* 0x000fe4000f8e00ff */
[----:B------:R-:W-:Y:S03]  /*6600*/  @!UP0 UISETP.NE.AND UP1, UPT, UR14, 0x1, UPT ;  /* 0x000000010e00888c */ /* 0x000fe6000bf25270 */
[----:B------:R-:W-:Y:S01]  /*6610*/  @!UP0 UMOV UR4, UR9 ;  /* 0x0000000900048c82 */ /* 0x000fe20008000000 */
[----:B---3--:R-:W-:Y:S02]  /*6620*/  @!UP0 UISETP.NE.AND UP2, UPT, UR5, 0x1, UPT ;  /* 0x000000010500888c */ /* 0x008fe4000bf45270 */
[----:B------:R-:W-:Y:S01]  /*6630*/  @!UP0 USHF.R.U32.HI UR4, URZ, UR13, UR4 ;  /* 0x0000000dff048299 */ /* 0x000fe20008011604 */
[----:B------:R-:W-:Y:S02]  /*6640*/  @!UP0 UMOV UR6, UR7 ;  /* 0x0000000700068c82 */ /* 0x000fe40008000000 */
[----:B----4-:R-:W-:Y:S02]  /*6650*/  @!UP0 USHF.R.U32.HI UR6, URZ, UR10, UR6 ;  /* 0x0000000aff068299 */ /* 0x010fe40008011606 */
[----:B------:R-:W-:Y:S02]  /*6660*/  @!UP0 USEL UR7, UR38, UR4, !UP2 ;  /* 0x0000000426078287 */ /* 0x000fe4000d000000 */
[----:B------:R-:W-:Y:S04]  /*6670*/  @!UP0 USEL UR6, UR37, UR6, !UP1 ;  /* 0x0000000625068287 */ /* 0x000fe8000c800000 */
[----:B------:R-:W-:Y:S02]  /*6680*/  @!UP0 UIADD3 UR4, UPT, UPT, -UR7, UR6, URZ ;  /* 0x0000000607048290 */ /* 0x000fe4000fffe1ff */
[----:B------:R-:W-:Y:S02]  /*6690*/  @!UP0 UIADD3 UR6, UPT, UPT, UR7, -UR6, URZ ;  /* 0x8000000607068290 */ /* 0x000fe4000fffe0ff */
[----:B------:R-:W-:Y:S02]  /*66a0*/  @!UP0 UIMAD UR38, UR4, UR5, UR38 ;  /* 0x00000005042682a4 */ /* 0x000fe4000f8e0226 */
[----:B------:R-:W-:Y:S01]  /*66b0*/  @!UP0 UIMAD UR37, UR6, UR14, UR37 ;  /* 0x0000000e062582a4 */ /* 0x000fe2000f8e0225 */
[----:B------:R-:W-:Y:S11]  /*66c0*/  @!P0 BRA `(.L_x_113) ;  /* 0x00000000007c8947 */ /* 0x000ff60003800000 */
[----:B------:R-:W2:Y:S01]  /*66d0*/  LDCU.64 UR8, c[0x4][0x80] ;  /* 0x01001000ff0877ac */ /* 0x000ea20008000a00 */
[----:B------:R-:W-:Y:S01]  /*66e0*/  MOV R2, 0x0 ;  /* 0x0000000000027802 */ /* 0x000fe20000000f00 */
[----:B------:R-:W-:Y:S02]  /*66f0*/  HFMA2 R12, -RZ, RZ, 0, 5.9604644775390625e-08 ;  /* 0x00000001ff0c7431 */ /* 0x000fe400000001ff */
[----:B------:R-:W-:Y:S01]  /*6700*/  IMAD.MOV.U32 R8, RZ, RZ, 0x70 ;  /* 0x00000070ff087424 */ /* 0x000fe200078e00ff */
[----:B------:R3:W4:Y:S01]  /*6710*/  LDC.64 R14, c[0x4][R2] ;  /* 0x01000000020e7b82 */ /* 0x0007220000000a00 */
[----:B------:R-:W1:Y:S01]  /*6720*/  LDCU.64 UR6, c[0x4][0x88] ;  /* 0x01001100ff0677ac */ /* 0x000e620008000a00 */
[----:B------:R-:W-:Y:S01]  /*6730*/  IMAD.MOV.U32 R13, RZ, RZ, RZ ;  /* 0x000000ffff0d7224 */ /* 0x000fe200078e00ff */
[----:B------:R-:W1:Y:S01]  /*6740*/  LDCU.64 UR4, c[0x4][0x8] ;  /* 0x01000100ff0477ac */ /* 0x000e620008000a00 */
[----:B--2---:R-:W-:Y:S01]  /*6750*/  MOV R5, UR9 ;  /* 0x0000000900057c02 */ /* 0x004fe20008000f00 */
[----:B------:R-:W-:Y:S01]  /*6760*/  IMAD.U32 R4, RZ, RZ, UR8 ;  /* 0x00000008ff047e24 */ /* 0x000fe2000f8e00ff */
[----:B-1----:R-:W-:Y:S01]  /*6770*/  MOV R7, UR7 ;  /* 0x0000000700077c02 */ /* 0x002fe20008000f00 */
[----:B------:R-:W-:Y:S01]  /*6780*/  IMAD.U32 R6, RZ, RZ, UR6 ;  /* 0x00000006ff067e24 */ /* 0x000fe2000f8e00ff */
[----:B------:R-:W-:Y:S01]  /*6790*/  MOV R11, UR5 ;  /* 0x00000005000b7c02 */ /* 0x000fe20008000f00 */
[----:B------:R-:W-:Y:S02]  /*67a0*/  IMAD.U32 R10, RZ, RZ, UR4 ;  /* 0x00000004ff0a7e24 */ /* 0x000fe4000f8e00ff */
[----:B------:R-:W-:Y:S07]  /*67b0*/  LEPC R20, `(.L_x_114) ;  /* 0x000000001014794e */ /* 0x000fee0000000000 */
[----:B---345:R-:W-:Y:S05]  /*67c0*/  CALL.ABS.NOINC R14 ;  /* 0x000000000e007343 */ /* 0x038fea0003c00000 */
.L_x_114:
[----:B------:R-:W1:Y:S01]  /*67d0*/  LDCU.64 UR8, c[0x4][0x80] ;  /* 0x01001000ff0877ac */ /* 0x000e620008000a00 */
[----:B------:R-:W2:Y:S01]  /*67e0*/  LDC.64 R2, c[0x4][R2] ;  /* 0x0100000002027b82 */ /* 0x000ea20000000a00 */
[----:B------:R-:W-:Y:S02]  /*67f0*/  HFMA2 R12, -RZ, RZ, 0, 5.9604644775390625e-08 ;  /* 0x00000001ff0c7431 */ /* 0x000fe400000001ff */
[----:B------:R-:W-:Y:S02]  /*6800*/  IMAD.MOV.U32 R8, RZ, RZ, 0x70 ;  /* 0x00000070ff087424 */ /* 0x000fe400078e00ff */
[----:B------:R-:W-:Y:S01]  /*6810*/  IMAD.MOV.U32 R13, RZ, RZ, RZ ;  /* 0x000000ffff0d7224 */ /* 0x000fe200078e00ff */
[----:B------:R-:W3:Y:S01]  /*6820*/  LDCU.64 UR6, c[0x4][0x88] ;  /* 0x01001100ff0677ac */ /* 0x000ee20008000a00 */
[----:B------:R-:W4:Y:S01]  /*6830*/  LDCU.64 UR4, c[0x4][0x8] ;  /* 0x01000100ff0477ac */ /* 0x000f220008000a00 */
[----:B-1----:R-:W-:Y:S02]  /*6840*/  MOV R4, UR8 ;  /* 0x0000000800047c02 */ /* 0x002fe40008000f00 */
[----:B------:R-:W-:Y:S02]  /*6850*/  MOV R5, UR9 ;  /* 0x0000000900057c02 */ /* 0x000fe40008000f00 */
[----:B---3--:R-:W-:Y:S01]  /*6860*/  MOV R7, UR7 ;  /* 0x0000000700077c02 */ /* 0x008fe20008000f00 */
[----:B------:R-:W-:Y:S01]  /*6870*/  IMAD.U32 R6, RZ, RZ, UR6 ;  /* 0x00000006ff067e24 */ /* 0x000fe2000f8e00ff */
[----:B----4-:R-:W-:Y:S01]  /*6880*/  MOV R11, UR5 ;  /* 0x00000005000b7c02 */ /* 0x010fe20008000f00 */
[----:B------:R-:W-:Y:S02]  /*6890*/  IMAD.U32 R10, RZ, RZ, UR4 ;  /* 0x00000004ff0a7e24 */ /* 0x000fe4000f8e00ff */
[----:B------:R-:W-:Y:S07]  /*68a0*/  LEPC R20, `(.L_x_113) ;  /* 0x000000001014794e */ /* 0x000fee0000000000 */
[----:B--2---:R-:W-:Y:S05]  /*68b0*/  CALL.ABS.NOINC R2 ;  /* 0x0000000002007343 */ /* 0x004fea0003c00000 */
.L_x_113:
[----:B------:R-:W-:Y:S05]  /*68c0*/  BSYNC.RECONVERGENT B6 ;  /* 0x0000000000067941 */ /* 0x000fea0003800200 */
.L_x_112:
[----:B------:R-:W-:Y:S02]  /*68d0*/  R2UR UR6, R54 ;  /* 0x00000000360672ca */ /* 0x000fe400000e0000 */
[----:B------:R-:W-:Y:S02]  /*68e0*/  R2UR UR5, R68 ;  /* 0x00000000440572ca */ /* 0x000fe400000e0000 */
[----:B------:R-:W-:Y:S02]  /*68f0*/  R2UR UR4, R67 ;  /* 0x00000000430472ca */ /* 0x000fe400000e0000 */
[----:B------:R-:W-:Y:S02]  /*6900*/  ISETP.NE.U32.AND P4, PT, R50, RZ, PT ;  /* 0x000000ff3200720c */ /* 0x000fe40003f85070 */
[----:B------:R-:W-:Y:S02]  /*6910*/  ISETP.NE.U32.AND P2, PT, RZ, UR54, PT ;  /* 0x00000036ff007c0c */ /* 0x000fe4000bf45070 */
[----:B------:R-:W-:Y:S02]  /*6920*/  ISETP.NE.AND.EX P4, PT, R51, RZ, PT, P4 ;  /* 0x000000ff3300720c */ /* 0x000fe40003f85340 */
[----:B------:R-:W-:Y:S01]  /*6930*/  ISETP.NE.AND.EX P2, PT, RZ, UR55, PT, P2 ;  /* 0x00000037ff007c0c */ /* 0x000fe2000bf45320 */
[----:B------:R-:W-:Y:S02]  /*6940*/  UISETP.NE.AND UP2, UPT, UR6, URZ, UPT ;  /* 0x000000ff0600728c */ /* 0x000fe4000bf45270 */
[----:B------:R-:W-:Y:S04]  /*6950*/  UISETP.NE.U32.AND UP0, UPT, UR5, URZ, UPT ;  /* 0x000000ff0500728c */ /* 0x000fe8000bf05070 */
[----:B------:R-:W-:Y:S01]  /*6960*/  UISETP.NE.AND.EX UP1, UPT, UR4, URZ, UPT, UP0 ;  /* 0x000000ff0400728c */ /* 0x000fe2000bf25300 */
[----:B------:R-:W-:Y:S01]  /*6970*/  PLOP3.LUT P1, PT, PT, PT, UP2, 0x80, 0x8 ;  /* 0x000000000008781c */ /* 0x000fe20003f2f028 */
[----:B------:R-:W-:Y:S03]  /*6980*/  UPLOP3.LUT UP0, UPT, UPT, UPT, UPT, 0x40, 0x4 ;  /* 0x000000000004789c */ /* 0x000fe60003f0e870 */
[----:B------:R-:W-:Y:S06]  /*6990*/  @UP2 UPLOP3.LUT UP0, UPT, UPT, UPT, UP1, 0x80, 0x8 ;  /* 0x000000000008289c */ /* 0x000fec0003f0f010 */
[----:B------:R-:W-:Y:S01]  /*69a0*/  PLOP3.LUT P0, PT, PT, PT, UP0, 0x80, 0x8 ;  /* 0x000000000008781c */ /* 0x000fe20003f0f008 */
[----:B------:R-:W-:Y:S01]  /*69b0*/  @!UPT UIADD3 URZ, UPT, UPT, URZ, URZ, URZ ;  /* 0x000000fffffff290 */ /* 0x000fe2000fffe0ff */
[----:B------:R-:W-:Y:S11]  /*69c0*/  BRA.U !UP1, `(.L_x_115) ;  /* 0x0000000109407547 */ /* 0x000ff6000b800000 */
[----:B------:R-:W-:Y:S01]  /*69d0*/  UISETP.NE.U32.AND UP0, UPT, UR54, URZ, UPT ;  /* 0x000000ff3600728c */ /* 0x000fe2000bf05070 */
[----:B------:R-:W-:Y:S01]  /*69e0*/  R2UR UR6, R68 ;  /* 0x00000000440672ca */ /* 0x000fe200000e0000 */
[----:B------:R-:W2:Y:S01]  /*69f0*/  LDCU.64 UR8, c[0x0][0x358] ;  /* 0x00006b00ff0877ac */ /* 0x000ea20008000a00 */
[----:B------:R-:W-:Y:S02]  /*6a00*/  HFMA2 R26, -RZ, RZ, 0, 5.9604644775390625e-08 ;  /* 0x00000001ff1a7431 */ /* 0x000fe400000001ff */
[----:B-1----:R-:W-:Y:S01]  /*6a10*/  IMAD.MOV.U32 R0, RZ, RZ, 0x1 ;  /* 0x00000001ff007424 */ /* 0x002fe200078e00ff */
[----:B------:R-:W-:Y:S06]  /*6a20*/  UISETP.NE.AND.EX UP0, UPT, UR55, URZ, UPT, UP0 ;  /* 0x000000ff3700728c */ /* 0x000fec000bf05300 */
[----:B------:R-:W-:Y:S05]  /*6a30*/  PLOP3.LUT P3, PT, PT, PT, UP0, 0x80, 0x8 ;  /* 0x000000000008781c */ /* 0x000fea0003f6f008 */
[----:B------:R-:W1:Y:S01]  /*6a40*/  @UP0 LDCU.64 UR4, c[0x0][0x888] ;  /* 0x00011100ff0407ac */ /* 0x000e620008000a00 */
[----:B------:R-:W-:Y:S07]  /*6a50*/  @UP0 UIMAD UR6, UR36, UR6, URZ ;  /* 0x00000006240602a4 */ /* 0x000fee000f8e02ff */
[----:B------:R-:W-:Y:S01]  /*6a60*/  @!P3 PRMT R26, R0, 0x7610, R26 ;  /* 0x00007610001ab816 */ /* 0x000fe2000000001a */
[----:B-1----:R-:W-:Y:S06]  /*6a70*/  @UP0 UIMAD.WIDE UR4, UR6, 0x4, UR4 ;  /* 0x00000004060408a5 */ /* 0x002fec000f8e0204 */
[----:B------:R-:W-:Y:S02]  /*6a80*/  IMAD.U32 R2, RZ, RZ, UR4 ;  /* 0x00000004ff027e24 */ /* 0x000fe4000f8e00ff */
[----:B------:R-:W-:Y:S03]  /*6a90*/  IMAD.U32 R3, RZ, RZ, UR5 ;  /* 0x00000005ff037e24 */ /* 0x000fe6000f8e00ff */
[----:B------:R-:W1:Y:S02]  /*6aa0*/  @!UP0 LDCU UR4, c[0x0][0x880] ;  /* 0x00011000ff0487ac */ /* 0x000e640008000800 */
[----:B--2--5:R2:W5:Y:S02]  /*6ab0*/  @P3 LDG.E R27, desc[UR8][R2.64] ;  /* 0x00000008021b3981 */ /* 0x024564000c1e1900 */
[----:B-12---:R-:W-:Y:S02]  /*6ac0*/  @!P3 MOV R27, UR4 ;  /* 0x00000004001bbc02 */ /* 0x006fe40008000f00 */
.L_x_115:
[----:B------:R-:W-:Y:S05]  /*6ad0*/  @!P4 BRA `(.L_x_116) ;  /* 0x000000000024c947 */ /* 0x000fea0003800000 */
[----:B------:R-:W-:Y:S01]  /*6ae0*/  ISETP.NE.U32.AND P3, PT, R48, RZ, PT ;  /* 0x000000ff3000720c */ /* 0x000fe20003f65070 */
[----:B------:R-:W2:Y:S03]  /*6af0*/  LDCU.64 UR4, c[0x0][0x358] ;  /* 0x00006b00ff0477ac */ /* 0x000ea60008000a00 */
[----:B------:R-:W-:Y:S11]  /*6b00*/  ISETP.NE.AND.EX P3, PT, R49, RZ, PT, P3 ;  /* 0x000000ff3100720c */ /* 0x000ff60003f65330 */
[----:B------:R-:W-:Y:S02]  /*6b10*/  @!UPT UIADD3 URZ, UPT, UPT, URZ, URZ, URZ ;  /* 0x000000fffffff290 */ /* 0x000fe4000fffe0ff */
[----:B------:R-:W3:Y:S01]  /*6b20*/  @P3 LDC.64 R2, c[0x0][0x8a8] ;  /* 0x00022a00ff023b82 */ /* 0x000ee20000000a00 */
[----:B-1----:R-:W-:Y:S04]  /*6b30*/  @P3 IMAD R0, R50, UR36, RZ ;  /* 0x0000002432003c24 */ /* 0x002fe8000f8e02ff */
[----:B---3--:R-:W-:Y:S05]  /*6b40*/  @P3 IMAD.WIDE R2, R0, 0x4, R2 ;  /* 0x0000000400023825 */ /* 0x008fea00078e0202 */
[----:B--2--5:R2:W5:Y:S02]  /*6b50*/  @P3 LDG.E R24, desc[UR4][R2.64] ;  /* 0x0000000402183981 */ /* 0x024564000c1e1900 */
[----:B--2---:R-:W3:Y:S02]  /*6b60*/  @!P3 LDC R24, c[0x0][0x8a0] ;  /* 0x00022800ff18bb82 */ /* 0x004ee40000000800 */
.L_x_116:
[----:B-----5:R-:W-:Y:S01]  /*6b70*/  FSETP.NEU.AND P3, PT, R27, RZ, PT ;  /* 0x000000ff1b00720b */ /* 0x020fe20003f6d000 */
[----:B------:R-:W-:Y:S01]  /*6b80*/  BSSY B1, `(.L_x_117) ;  /* 0x0000039000017945 */ /* 0x000fe20003800000 */
[----:B------:R-:W-:Y:S01]  /*6b90*/  SEL R3, RZ, 0xffffffff, P2 ;  /* 0xffffffffff037807 */ /* 0x000fe20001000000 */
[----:B------:R-:W-:Y:S01]  /*6ba0*/  IMAD.MOV.U32 R72, RZ, RZ, 0x1 ;  /* 0x00000001ff487424 */ /* 0x000fe200078e00ff */
[----:B------:R-:W-:Y:S01]  /*6bb0*/  @P1 LOP3.LUT P2, RZ, R26, 0xff, RZ, 0xc0, !PT ;  /* 0x000000ff1aff1812 */ /* 0x000fe2000784c0ff */
[C---:B------:R-:W-:Y:S01]  /*6bc0*/  IMAD R25, R22.reuse, 0x40, R23 ;  /* 0x0000004016197824 */ /* 0x040fe200078e0217 */
[----:B-1----:R-:W-:Y:S01]  /*6bd0*/  @P1 SEL R0, RZ, 0xffffffff, P3 ;  /* 0xffffffffff001807 */ /* 0x002fe20001800000 */
[----:B------:R-:W-:Y:S01]  /*6be0*/  IMAD R58, R65, -0x10, R63 ;  /* 0xfffffff0413a7824 */ /* 0x000fe200078e023f */
[----:B------:R-:W-:Y:S01]  /*6bf0*/  LOP3.LUT R61, R61, 0x1, RZ, 0x3c, !PT ;  /* 0x000000013d3d7812 */ /* 0x000fe200078e3cff */
[----:B------:R-:W-:Y:S01]  /*6c00*/  IMAD.MOV.U32 R71, RZ, RZ, RZ ;  /* 0x000000ffff477224 */ /* 0x000fe200078e00ff */
[C---:B------:R-:W-:Y:S02]  /*6c10*/  @P0 SEL R0, R3.reuse, R0, !P2 ;  /* 0x0000000003000207 */ /* 0x040fe40005000000 */
[----:B------:R-:W-:Y:S02]  /*6c20*/  CS2R R46, SRZ ;  /* 0x00000000002e7805 */ /* 0x000fe4000001ff00 */
[----:B------:R-:W-:Y:S02]  /*6c30*/  LEA R70, R22, UR43, 0x3 ;  /* 0x0000002b16467c11 */ /* 0x000fe4000f8e18ff */
[----:B------:R-:W-:Y:S02]  /*6c40*/  CS2R R44, SRZ ;  /* 0x00000000002c7805 */ /* 0x000fe4000001ff00 */
[----:B------:R-:W-:Y:S02]  /*6c50*/  @P1 LOP3.LUT R0, R0, 0x1, RZ, 0xc0, !PT ;  /* 0x0000000100001812 */ /* 0x000fe400078ec0ff */
[----:B------:R-:W-:Y:S02]  /*6c60*/  CS2R R42, SRZ ;  /* 0x00000000002a7805 */ /* 0x000fe4000001ff00 */
[----:B------:R-:W-:Y:S02]  /*6c70*/  PLOP3.LUT P2, PT, PT, PT, UP1, 0x80, 0x8 ;  /* 0x000000000008781c */ /* 0x000fe40003f4f018 */
[----:B------:R-:W-:Y:S02]  /*6c80*/  CS2R R40, SRZ ;  /* 0x0000000000287805 */ /* 0x000fe4000001ff00 */
[----:B------:R-:W-:Y:S02]  /*6c90*/  ISETP.NE.U32.OR P5, PT, R0, 0x1, !P1 ;  /* 0x000000010000780c */ /* 0x000fe40004fa5470 */
[----:B------:R-:W-:Y:S02]  /*6ca0*/  CS2R R38, SRZ ;  /* 0x0000000000267805 */ /* 0x000fe4000001ff00 */
[----:B------:R-:W-:Y:S02]  /*6cb0*/  LOP3.LUT P4, R56, R26, 0xff, RZ, 0xc0, !PT ;  /* 0x000000ff1a387812 */ /* 0x000fe4000788c0ff */
[----:B------:R-:W-:Y:S02]  /*6cc0*/  CS2R R36, SRZ ;  /* 0x0000000000247805 */ /* 0x000fe4000001ff00 */
[----:B------:R-:W-:Y:S02]  /*6cd0*/  SEL R2, RZ, 0xffffffff, P3 ;  /* 0xffffffffff027807 */ /* 0x000fe40001800000 */
[----:B------:R-:W-:Y:S02]  /*6ce0*/  CS2R R34, SRZ ;  /* 0x0000000000227805 */ /* 0x000fe4000001ff00 */
[----:B------:R-:W-:Y:S02]  /*6cf0*/  P2R R69, PR, RZ, 0x20 ;  /* 0x00000020ff457803 */ /* 0x000fe40000000000 */
[----:B------:R-:W-:Y:S02]  /*6d00*/  CS2R R32, SRZ ;  /* 0x0000000000207805 */ /* 0x000fe4000001ff00 */
[----:B------:R-:W-:Y:S02]  /*6d10*/  @P2 SEL R2, R3, R2, !P4 ;  /* 0x0000000203022207 */ /* 0x000fe40006000000 */
[----:B------:R-:W-:Y:S02]  /*6d20*/  @P5 SHF.L.U32 R0, R61, 0x1f, RZ ;  /* 0x0000001f3d005819 */ /* 0x000fe400000006ff */
[----:B------:R-:W-:Y:S02]  /*6d30*/  LOP3.LUT R2, R2, 0x1, RZ, 0xc0, !PT ;  /* 0x0000000102027812 */ /* 0x000fe400078ec0ff */
[----:B------:R1:W2:Y:S02]  /*6d40*/  @P5 SYNCS.PHASECHK.TRANS64.TRYWAIT P1, [UR43+0xc0], R0 ;  /* 0x0000c000ff0055a7 */ /* 0x0002a4000802112b */
[----:B------:R-:W-:Y:S04]  /*6d50*/  ISETP.NE.U32.AND P2, PT, R2, 0x1, PT ;  /* 0x000000010200780c */ /* 0x000fe80003f45070 */
[----:B------:R-:W-:Y:S02]  /*6d60*/  P2R R73, PR, RZ, 0x4 ;  /* 0x00000004ff497803 */ /* 0x000fe40000000000 */
[----:B-1----:R-:W-:Y:S04]  /*6d70*/  SHF.L.U32 R0, R60, 0x1f, RZ ;  /* 0x0000001f3c007819 */ /* 0x002fe800000006ff */
[----:B------:R1:W4:Y:S01]  /*6d80*/  SYNCS.PHASECHK.TRANS64.TRYWAIT P0, [R70+URZ+0x130], R0 ;  /* 0x00013000460075a7 */ /* 0x00032200080011ff */
[----:B--2---:R-:W-:Y:S01]  /*6d90*/  @P5 SEL R72, RZ, 0x1, !P1 ;  /* 0x00000001ff485807 */ /* 0x004fe20004800000 */
[----:B-1----:R-:W-:Y:S06]  /*6da0*/  @!P5 BRA `(.L_x_118) ;  /* 0x000000000058d947 */ /* 0x002fec0003800000 */
[----:B------:R-:W-:Y:S01]  /*6db0*/  IMAD.MOV.U32 R46, RZ, RZ, RZ ;  /* 0x000000ffff2e7224 */ /* 0x000fe200078e00ff */
[----:B------:R-:W-:Y:S01]  /*6dc0*/  ISETP.NE.AND P1, PT, R72, RZ, PT ;  /* 0x000000ff4800720c */ /* 0x000fe20003f25270 */
[----:B------:R-:W-:Y:S01]  /*6dd0*/  BSSY B0, `(.L_x_119) ;  /* 0x000000c000007945 */ /* 0x000fe20003800000 */
[----:B------:R-:W-:Y:S02]  /*6de0*/  CS2R R34, SRZ ;  /* 0x0000000000227805 */ /* 0x000fe4000001ff00 */
[----:B------:R-:W-:Y:S02]  /*6df0*/  CS2R R32, SRZ ;  /* 0x0000000000207805 */ /* 0x000fe4000001ff00 */
[----:B------:R-:W-:Y:S02]  /*6e00*/  CS2R R38, SRZ ;  /* 0x0000000000267805 */ /* 0x000fe4000001ff00 */
[----:B------:R-:W-:Y:S02]  /*6e10*/  CS2R R36, SRZ ;  /* 0x0000000000247805 */ /* 0x000fe4000001ff00 */
[----:B------:R-:W-:Y:S02]  /*6e20*/  CS2R R42, SRZ ;  /* 0x00000000002a7805 */ /* 0x000fe4000001ff00 */
[----:B------:R-:W-:Y:S02]  /*6e30*/  CS2R R40, SRZ ;  /* 0x0000000000287805 */ /* 0x000fe4000001ff00 */
[----:B------:R-:W-:Y:S01]  /*6e40*/  CS2R R44, SRZ ;  /* 0x00000000002c7805 */ /* 0x000fe2000001ff00 */
[----:B------:R-:W-:Y:S06]  /*6e50*/  @P1 BRA `(.L_x_120) ;  /* 0x00000000000c1947 */ /* 0x000fec0003800000 */
[----:B------:R-:W-:Y:S04]  /*6e60*/  SHF.L.U32 R3, R61, 0x1f, RZ ;  /* 0x0000001f3d037819 */ /* 0x000fe800000006ff */
[----:B------:R-:W1:Y:S02]  /*6e70*/  SYNCS.PHASECHK.TRANS64.TRYWAIT P1, [UR43+0xc0], R3 ;  /* 0x0000c003ff0075a7 */ /* 0x000e64000802112b */
[----:B-1----:R-:W-:Y:S05]  /*6e80*/  @!P1 BRA `(.L_x_121) ;  /* 0x0000002c00d89947 */ /* 0x002fea0003800000 */
.L_x_120:
[----:B------:R-:W-:Y:S05]  /*6e90*/  BSYNC B0 ;  /* 0x0000000000007941 */ /* 0x000fea0003800000 */
.L_x_119:
[----:B------:R-:W-:Y:S01]  /*6ea0*/  ISETP.NE.AND P1, PT, R73, RZ, PT ;  /* 0x000000ff4900720c */ /* 0x000fe20003f25270 */
[----:B------:R-:W-:Y:S11]  /*6eb0*/  HFMA2 R71, -RZ, RZ, 0, 5.9604644775390625e-08 ;  /* 0x00000001ff477431 */ /* 0x000ff600000001ff */
[----:B------:R-:W-:Y:S01]  /*6ec0*/  @!UPT UIADD3 URZ, UPT, UPT, URZ, URZ, URZ ;  /* 0x000000fffffff290 */ /* 0x000fe2000fffe0ff */
[----:B------:R2:W1:Y:S04]  /*6ed0*/  @P1 LDS.128 R32, [R64] ;  /* 0x0000000040201984 */ /* 0x0004680000000c00 */
[----:B------:R2:W1:Y:S04]  /*6ee0*/  @P1 LDS.128 R36, [R63+0x10] ;  /* 0x000010003f241984 */ /* 0x0004680000000c00 */
[----:B------:R2:W1:Y:S04]  /*6ef0*/  @P1 LDS.128 R40, [R62+0x20] ;  /* 0x000020003e281984 */ /* 0x0004680000000c00 */
[----:B------:R2:W1:Y:S02]  /*6f00*/  @P1 LDS.128 R44, [R58+0x30] ;  /* 0x000030003a2c1984 */ /* 0x0004640000000c00 */
.L_x_118:
[----:B------:R-:W-:Y:S05]  /*6f10*/  BSYNC B1 ;  /* 0x0000000000017941 */ /* 0x000fea0003800000 */
.L_x_117:
[----:B-1----:R-:W-:Y:S04]  /*6f20*/  SHF.R.U32.HI R2, RZ, 0x15, R25 ;  /* 0x00000015ff027819 */ /* 0x002fe80000011619 */
[----:B------:R-:W-:Y:S01]  /*6f30*/  LOP3.LUT P1, RZ, R2, 0x3, R52, 0x48, !PT ;  /* 0x0000000302ff7812 */ /* 0x000fe20007824834 */
[----:B------:R-:W-:Y:S01]  /*6f40*/  @!UPT UIADD3 URZ, UPT, UPT, URZ, URZ, URZ ;  /* 0x000000fffffff290 */ /* 0x000fe2000fffe0ff */
[----:B----4-:R-:W-:Y:S11]  /*6f50*/  @P0 BRA `(.L_x_122) ;  /* 0x0000000000080947 */ /* 0x010ff60003800000 */
[----:B------:R-:W1:Y:S02]  /*6f60*/  SYNCS.PHASECHK.TRANS64.TRYWAIT P0, [R70+URZ+0x130], R0 ;  /* 0x00013000460075a7 */ /* 0x000e6400080011ff */
[----:B-1----:R-:W-:Y:S05]  /*6f70*/  @!P0 BRA `(.L_x_123) ;  /* 0x0000002c00b48947 */ /* 0x002fea0003800000 */
.L_x_122:
[----:B------:R-:W-:Y:S05]  /*6f80*/  @!P1 BRA `(.L_x_124) ;  /* 0x0000000000409947 */ /* 0x000fea0003800000 */
[----:B------:R-:W4:Y:S01]  /*6f90*/  LDCU.64 UR8, c[0x4][0x70] ;  /* 0x01000e00ff0877ac */ /* 0x000f220008000a00 */
[----:B------:R-:W-:Y:S01]  /*6fa0*/  MOV R3, 0x0 ;  /* 0x0000000000037802 */ /* 0x000fe20000000f00 */
[----:B------:R-:W-:Y:S02]  /*6fb0*/  HFMA2 R12, -RZ, RZ, 0, 5.9604644775390625e-08 ;  /* 0x00000001ff0c7431 */ /* 0x000fe400000001ff */
[----:B------:R-:W-:Y:S02]  /*6fc0*/  IMAD.MOV.U32 R8, RZ, RZ, 0x192 ;  /* 0x00000192ff087424 */ /* 0x000fe400078e00ff */
[----:B------:R-:W-:Y:S01]  /*6fd0*/  IMAD.MOV.U32 R13, RZ, RZ, RZ ;  /* 0x000000ffff0d7224 */ /* 0x000fe200078e00ff */
[----:B------:R-:W5:Y:S01]  /*6fe0*/  LDCU.64 UR6, c[0x4][0x78] ;  /* 0x01000f00ff0677ac */ /* 0x000f620008000a00 */
[----:B------:R-:W1:Y:S01]  /*6ff0*/  LDC.64 R2, c[0x4][R3] ;  /* 0x0100000003027b82 */ /* 0x000e620000000a00 */
[----:B------:R-:W2:Y:S01]  /*7000*/  LDCU.64 UR4, c[0x4][0x10] ;  /* 0x01000200ff0477ac */ /* 0x000ea20008000a00 */
[----:B----4-:R-:W-:Y:S01]  /*7010*/  MOV R5, UR9 ;  /* 0x0000000900057c02 */ /* 0x010fe20008000f00 */
[----:B------:R-:W-:Y:S01]  /*7020*/  IMAD.U32 R4, RZ, RZ, UR8 ;  /* 0x00000008ff047e24 */ /* 0x000fe2000f8e00ff */
[----:B-----5:R-:W-:Y:S01]  /*7030*/  MOV R7, UR7 ;  /* 0x0000000700077c02 */ /* 0x020fe20008000f00 */
[----:B------:R-:W-:Y:S01]  /*7040*/  IMAD.U32 R6, RZ, RZ, UR6 ;  /* 0x00000006ff067e24 */ /* 0x000fe2000f8e00ff */
[----:B--2---:R-:W-:Y:S01]  /*7050*/  MOV R11, UR5 ;  /* 0x00000005000b7c02 */ /* 0x004fe20008000f00 */
[----:B------:R-:W-:Y:S02]  /*7060*/  IMAD.U32 R10, RZ, RZ, UR4 ;  /* 0x00000004ff0a7e24 */ /* 0x000fe4000f8e00ff */
[----:B------:R-:W-:Y:S07]  /*7070*/  LEPC R20, `(.L_x_124) ;  /* 0x000000001014794e */ /* 0x000fee0000000000 */
[----:B-1-3--:R-:W-:Y:S05]  /*7080*/  CALL.ABS.NOINC R2 ;  /* 0x0000000002007343 */ /* 0x00afea0003c00000 */
.L_x_124:
[----:B------:R-:W-:Y:S05]  /*7090*/  WARPSYNC.ALL ;  /* 0x0000000000007948 */ /* 0x000fea0003800000 */
[----:B------:R-:W-:Y:S01]  /*70a0*/  R2UR UR4, R25 ;  /* 0x00000000190472ca */ /* 0x000fe200000e0000 */
[----:B------:R-:W-:Y:S01]  /*70b0*/  BSSY.RECONVERGENT B0, `(.L_x_125) ;  /* 0x000003e000007945 */ /* 0x000fe20003800200 */
[----:B------:R-:W-:Y:S11]  /*70c0*/  ISETP.NE.AND P0, PT, R66, RZ, PT ;  /* 0x000000ff4200720c */ /* 0x000ff60003f05270 */
[----:B------:R-:W1:Y:S02]  /*70d0*/  LDTM.x16 R4, tmem[UR4] ;  /* 0x00000004000479ee */ /* 0x000e640008240000 */
[C---:B-1-3--:R-:W-:Y:S01]  /*70e0*/  FMUL R0, R24.reuse, R4 ;  /* 0x0000000418007220 */ /* 0x04afe20000400000 */
[C---:B------:R-:W-:Y:S01]  /*70f0*/  FMUL R2, R24.reuse, R5 ;  /* 0x0000000518027220 */ /* 0x040fe20000400000 */
[C---:B------:R-:W-:Y:S01]  /*7100*/  FMUL R3, R24.reuse, R6 ;  /* 0x0000000618037220 */ /* 0x040fe20000400000 */
[C---:B------:R-:W-:Y:S01]  /*7110*/  FMUL R7, R24.reuse, R7 ;  /* 0x0000000718077220 */ /* 0x040fe20000400000 */
[C---:B------:R-:W-:Y:S01]  /*7120*/  FFMA R28, R27.reuse, R32, R0 ;  /* 0x000000201b1c7223 */ /* 0x040fe20000000000 */
        /* <DEDUP_REMOVED lines=10> */
[----:B------:R1:W-:Y:S01]  /*71d0*/  STS.128 [R64], R28 ;  /* 0x0000001c40007388 */ /* 0x0003e20000000c00 */
        /* <DEDUP_REMOVED lines=8> */
[----:B------:R1:W-:Y:S01]  /*7260*/  STS.128 [R63+0x10], R4 ;  /* 0x000010043f007388 */ /* 0x0003e20000000c00 */
[C---:B------:R-:W-:Y:S01]  /*7270*/  FMUL R13, R24.reuse, R17 ;  /* 0x00000011180d7220 */ /* 0x040fe20000400000 */
[C---:B------:R-:W-:Y:S01]  /*7280*/  FFMA R10, R27.reuse, R42, R10 ;  /* 0x0000002a1b0a7223 */ /* 0x040fe2000000000a */
[C---:B------:R-:W-:Y:S01]  /*7290*/  FMUL R14, R24.reuse, R18 ;  /* 0x00000012180e7220 */ /* 0x040fe20000400000 */
[C---:B------:R-:W-:Y:S01]  /*72a0*/  FFMA R11, R27.reuse, R43, R15 ;  /* 0x0000002b1b0b7223 */ /* 0x040fe2000000000f */
[----:B------:R-:W-:Y:S01]  /*72b0*/  FMUL R19, R24, R19 ;  /* 0x0000001318137220 */ /* 0x000fe20000400000 */
[C---:B------:R-:W-:Y:S01]  /*72c0*/  FFMA R12, R27.reuse, R44, R12 ;  /* 0x0000002c1b0c7223 */ /* 0x040fe2000000000c */
[C---:B------:R-:W-:Y:S01]  /*72d0*/  FFMA R13, R27.reuse, R45, R13 ;  /* 0x0000002d1b0d7223 */ /* 0x040fe2000000000d */
[C---:B------:R-:W-:Y:S01]  /*72e0*/  FFMA R14, R27.reuse, R46, R14 ;  /* 0x0000002e1b0e7223 */ /* 0x040fe2000000000e */
[----:B------:R1:W-:Y:S01]  /*72f0*/  STS.128 [R62+0x20], R8 ;  /* 0x000020083e007388 */ /* 0x0003e20000000c00 */
[----:B------:R-:W-:Y:S05]  /*7300*/  FFMA R15, R27, R47, R19 ;  /* 0x0000002f1b0f7223 */ /* 0x000fea0000000013 */
[----:B------:R1:W-:Y:S01]  /*7310*/  STS.128 [R58+0x30], R12 ;  /* 0x0000300c3a007388 */ /* 0x0003e20000000c00 */
[----:B------:R-:W-:Y:S01]  /*7320*/  @!PT LDS RZ, [RZ] ;  /* 0x00000000fffff984 */ /* 0x000fe20000000800 */
[----:B------:R-:W-:Y:S01]  /*7330*/  @!PT LDS RZ, [RZ] ;  /* 0x00000000fffff984 */ /* 0x000fe20000000800 */
[----:B------:R-:W-:Y:S01]  /*7340*/  @!PT LDS RZ, [RZ] ;  /* 0x00000000fffff984 */ /* 0x000fe20000000800 */
[----:B------:R-:W-:Y:S01]  /*7350*/  @!PT LDS RZ, [RZ] ;  /* 0x00000000fffff984 */ /* 0x000fe20000000800 */
[----:B------:R3:W-:Y:S06]  /*7360*/  MEMBAR.ALL.CTA ;  /* 0x0000000000007992 */ /* 0x0007ec0000008000 */
[----:B---3--:R-:W3:Y:S02]  /*7370*/  FENCE.VIEW.ASYNC.S ;  /* 0x00000000000073c6 */ /* 0x008ee40000000000 */
[----:B---3--:R-:W-:Y:S06]  /*7380*/  BAR.SYNC.DEFER_BLOCKING 0x1, 0x80 ;  /* 0x0042000000007b1d */ /* 0x008fec0000010000 */
[----:B------:R-:W-:Y:S05]  /*7390*/  @P0 BRA `(.L_x_126) ;  /* 0x00000000003c0947 */ /* 0x000fea0003800000 */
[----:B------:R-:W3:Y:S01]  /*73a0*/  LDCU.64 UR6, c[0x0][0x348] ;  /* 0x00006900ff0677ac */ /* 0x000ee20008000a00 */
[----:B------:R-:W-:Y:S01]  /*73b0*/  UIADD3 UR4, UPT, UPT, UR43, 0x200, URZ ;  /* 0x000002002b047890 */ /* 0x000fe2000fffe0ff */
[----:B------:R-:W-:Y:S01]  /*73c0*/  UMOV UR51, UR36 ;  /* 0x0000002400337c82 */ /* 0x000fe20008000000 */
[----:B------:R-:W-:Y:S02]  /*73d0*/  UIADD3 UR9, UPT, UPT, UR49, 0x40, URZ ;  /* 0x0000004031097890 */ /* 0x000fe4000fffe0ff */
[----:B------:R-:W-:Y:S02]  /*73e0*/  UIADD3 UR8, UPT, UPT, UR43, 0x1200, URZ ;  /* 0x000012002b087890 */ /* 0x000fe4000fffe0ff */
[----:B------:R-:W-:Y:S01]  /*73f0*/  MOV R55, UR4 ;  /* 0x0000000400377c02 */ /* 0x000fe20008000f00 */
[----:B------:R-:W-:Y:S01]  /*7400*/  UMOV UR10, UR50 ;  /* 0x00000032000a7c82 */ /* 0x000fe20008000000 */
[----:B------:R-:W-:Y:S02]  /*7410*/  UMOV UR11, UR36 ;  /* 0x00000024000b7c82 */ /* 0x000fe40008000000 */
[----:B------:R-:W-:Y:S01]  /*7420*/  R2UR UR48, R55 ;  /* 0x00000000373072ca */ /* 0x000fe200000e0000 */
[----:B---3--:R-:W-:Y:S04]  /*7430*/  UIADD3 UR4, UP0, UPT, UR6, 0x680, URZ ;  /* 0x0000068006047890 */ /* 0x008fe8000ff1e0ff */
[----:B------:R-:W-:Y:S09]  /*7440*/  UIADD3.X UR5, UPT, UPT, URZ, UR7, URZ, UP0, !UPT ;  /* 0x00000007ff057290 */ /* 0x000ff200087fe4ff */
[----:B------:R3:W-:Y:S01]  /*7450*/  UTMASTG.3D [UR48], [UR4] ;  /* 0x00000030040073b5 */ /* 0x0007e20008010000 */
[----:B------:R3:W-:Y:S01]  /*7460*/  UTMASTG.3D [UR8], [UR4] ;  /* 0x00000008040073b5 */ /* 0x0007e20008010000 */
[----:B------:R0:W-:Y:S01]  /*7470*/  UTMACMDFLUSH ;  /* 0x00000000000079b7 */ /* 0x0001e20000000000 */
[----:B---3--:R-:W-:Y:S04]  /*7480*/  DEPBAR.LE SB0, 0x1 ;  /* 0x000080400000791a */ /* 0x008fe80000000000 */
.L_x_126:
[----:B------:R-:W-:Y:S05]  /*7490*/  BSYNC.RECONVERGENT B0 ;  /* 0x0000000000007941 */ /* 0x000fea0003800200 */
.L_x_125:
[----:B------:R-:W-:Y:S01]  /*74a0*/  BAR.SYNC.DEFER_BLOCKING 0x1, 0x80 ;  /* 0x0042000000007b1d */ /* 0x000fe20000010000 */
[----:B------:R-:W-:Y:S01]  /*74b0*/  ISETP.NE.AND P1, PT, R69, RZ, PT ;  /* 0x000000ff4500720c */ /* 0x000fe20003f25270 */
[----:B------:R-:W-:Y:S01]  /*74c0*/  UISETP.NE.AND UP0, UPT, UR52, URZ, UPT ;  /* 0x000000ff3400728c */ /* 0x000fe2000bf05270 */
[----:B------:R-:W-:Y:S11]  /*74d0*/  LEA R2, R71, UR43, 0x3 ;  /* 0x0000002b47027c11 */ /* 0x000ff6000f8e18ff */
[----:B------:R-:W-:Y:S01]  /*74e0*/  @P1 SHF.L.U32 R3, R61, 0x1f, RZ ;  /* 0x0000001f3d031819 */ /* 0x000fe200000006ff */
[----:B------:R-:W-:Y:S06]  /*74f0*/  BRA.U !UP0, `(.L_x_127) ;  /* 0x0000000108247547 */ /* 0x000fec000b800000 */
[----:B-1----:R-:W-:Y:S01]  /*7500*/  IMAD.U32 R4, RZ, RZ, UR46 ;  /* 0x0000002eff047e24 */ /* 0x002fe2000f8e00ff */
[----:B------:R-:W-:Y:S01]  /*7510*/  MOV R0, UR47 ;  /* 0x0000002f00007c02 */ /* 0x000fe20008000f00 */
[----:B------:R-:W-:Y:S03]  /*7520*/  UIADD3 UR4, UPT, UPT, UR46, 0x1, URZ ;  /* 0x000000012e047890 */ /* 0x000fe6000fffe0ff */
[----:B------:R-:W-:Y:S01]  /*7530*/  @P1 LEA R4, R4, UR43, 0x3 ;  /* 0x0000002b04041c11 */ /* 0x000fe2000f8e18ff */
[----:B------:R-:W-:Y:S04]  /*7540*/  UISETP.NE.AND UP0, UPT, UR4, 0x4, UPT ;  /* 0x000000040400788c */ /* 0x000fe8000bf05270 */
[----:B------:R-:W-:Y:S01]  /*7550*/  @P1 VIADD R4, R4, 0xe0 ;  /* 0x000000e004041836 */ /* 0x000fe20000000000 */
[----:B------:R-:W-:Y:S04]  /*7560*/  USEL UR46, UR4, URZ, UP0 ;  /* 0x000000ff042e7287 */ /* 0x000fe80008000000 */
[----:B------:R-:W-:Y:S04]  /*7570*/  @P1 PRMT R0, R0, 0x654, R4 ;  /* 0x0000065400001816 */ /* 0x000fe80000000004 */
[----:B------:R3:W-:Y:S04]  /*7580*/  @P1 SYNCS.ARRIVE.TRANS64.RED.A1T0 RZ, [R0+URZ], RZ ;  /* 0x000000ff00ff19a7 */ /* 0x0007e800081004ff */
.L_x_127:
[----:B------:R-:W4:Y:S01]  /*7590*/  @P1 SYNCS.PHASECHK.TRANS64.TRYWAIT P0, [R2+URZ+0xc0], R3 ;  /* 0x0000c003020015a7 */ /* 0x000f2200080011ff */
[----:B------:R-:W-:Y:S01]  /*75a0*/  BSSY B1, `(.L_x_128) ;  /* 0x0000016000017945 */ /* 0x000fe20003800000 */
[----:B----4-:R-:W-:Y:S03]  /*75b0*/  @P1 SEL R72, RZ, 0x1, !P0 ;  /* 0x00000001ff481807 */ /* 0x010fe60004000000 */
[----:B------:R-:W-:Y:S05]  /*75c0*/  @!P1 BRA `(.L_x_129) ;  /* 0x00000000004c9947 */ /* 0x000fea0003800000 */
[----:B------:R-:W-:Y:S01]  /*75d0*/  ISETP.NE.AND P0, PT, R72, RZ, PT ;  /* 0x000000ff4800720c */ /* 0x000fe20003f05270 */
[----:B------:R-:W-:Y:S01]  /*75e0*/  BSSY B0, `(.L_x_130) ;  /* 0x000000b000007945 */ /* 0x000fe20003800000 */
[----:B------:R-:W-:Y:S11]  /*75f0*/  ISETP.NE.AND P1, PT, R73, RZ, PT ;  /* 0x000000ff4900720c */ /* 0x000ff60003f25270 */
[----:B------:R-:W-:Y:S02]  /*7600*/  @!UPT UIADD3 URZ, UPT, UPT, URZ, URZ, URZ ;  /* 0x000000fffffff290 */ /* 0x000fe4000fffe0ff */
[C---:B-1----:R-:W-:Y:S01]  /*7610*/  @P1 IMAD R6, R71.reuse, 0x2000, R64 ;  /* 0x0000200047061824 */ /* 0x042fe200078e0240 */
[C---:B------:R-:W-:Y:S01]  /*7620*/  @P1 LEA R4, R71.reuse, R62, 0xd ;  /* 0x0000003e47041211 */ /* 0x040fe200078e68ff */
[C---:B------:R-:W-:Y:S02]  /*7630*/  @P1 IMAD R5, R71.reuse, 0x2000, R63 ;  /* 0x0000200047051824 */ /* 0x040fe400078e023f */
[----:B------:R-:W-:Y:S01]  /*7640*/  @P1 IMAD R3, R71, 0x2000, R58 ;  /* 0x0000200047031824 */ /* 0x000fe200078e023a */
[----:B------:R-:W-:Y:S06]  /*7650*/  @P0 BRA `(.L_x_131) ;  /* 0x00000000000c0947 */ /* 0x000fec0003800000 */
[----:B---3--:R-:W-:Y:S04]  /*7660*/  SHF.L.U32 R0, R61, 0x1f, RZ ;  /* 0x0000001f3d007819 */ /* 0x008fe800000006ff */
[----:B------:R-:W1:Y:S02]  /*7670*/  SYNCS.PHASECHK.TRANS64.TRYWAIT P0, [R2+URZ+0xc0], R0 ;  /* 0x0000c000020075a7 */ /* 0x000e6400080011ff */
[----:B-1----:R-:W-:Y:S05]  /*7680*/  @!P0 BRA `(.L_x_132) ;  /* 0x0000002800048947 */ /* 0x002fea0003800000 */
.L_x_131:
[----:B------:R-:W-:Y:S05]  /*7690*/  BSYNC B0 ;  /* 0x0000000000007941 */ /* 0x000fea0003800000 */
.L_x_130:
[----:B------:R-:W-:Y:S02]  /*76a0*/  ISETP.NE.AND P0, PT, R73, RZ, PT ;  /* 0x000000ff4900720c */ /* 0x000fe40003f05270 */
[----:B------:R-:W-:Y:S11]  /*76b0*/  IADD3 R71, PT, PT, R71, 0x1, RZ ;  /* 0x0000000147477810 */ /* 0x000ff60007ffe0ff */
[----:B------:R4:W1:Y:S04]  /*76c0*/  @P0 LDS.128 R32, [R6] ;  /* 0x0000000006200984 */ /* 0x0008680000000c00 */
[----:B------:R4:W1:Y:S04]  /*76d0*/  @P0 LDS.128 R36, [R5+0x10] ;  /* 0x0000100005240984 */ /* 0x0008680000000c00 */
[----:B------:R4:W1:Y:S04]  /*76e0*/  @P0 LDS.128 R40, [R4+0x20] ;  /* 0x0000200004280984 */ /* 0x0008680000000c00 */
[----:B------:R4:W1:Y:S02]  /*76f0*/  @P0 LDS.128 R44, [R3+0x30] ;  /* 0x00003000032c0984 */ /* 0x0008640000000c00 */
.L_x_129:
[----:B------:R-:W-:Y:S05]  /*7700*/  BSYNC B1 ;  /* 0x0000000000017941 */ /* 0x000fea0003800000 */
.L_x_128:
[----:B-1-3--:R-:W-:Y:S05]  /*7710*/  VIADD R0, R25, 0x10 ;  /* 0x0000001019007836 */ /* 0x00afea0000000000 */
[----:B------:R-:W-:Y:S04]  /*7720*/  SHF.R.U32.HI R0, RZ, 0x15, R0 ;  /* 0x00000015ff007819 */ /* 0x000fe80000011600 */
[----:B------:R-:W-:Y:S11]  /*7730*/  LOP3.LUT P0, RZ, R0, 0x3, R52, 0x48, !PT ;  /* 0x0000000300ff7812 */ /* 0x000ff60007804834 */
[----:B------:R-:W-:Y:S02]  /*7740*/  @!UPT UIADD3 URZ, UPT, UPT, URZ, URZ, URZ ;  /* 0x000000fffffff290 */ /* 0x000fe4000fffe0ff */
[----:B------:R-:W-:Y:S05]  /*7750*/  @!P0 BRA `(.L_x_133) ;  /* 0x0000000000408947 */ /* 0x000fea0003800000 */
[----:B------:R-:W1:Y:S01]  /*7760*/  LDCU.64 UR8, c[0x4][0x70] ;  /* 0x01000e00ff0877ac */ /* 0x000e620008000a00 */
[----:B----4-:R-:W-:Y:S01]  /*7770*/  MOV R3, 0x0 ;  /* 0x0000000000037802 */ /* 0x010fe20000000f00 */
[----:B------:R-:W-:Y:S02]  /*7780*/  HFMA2 R12, -RZ, RZ, 0, 5.9604644775390625e-08 ;  /* 0x00000001ff0c7431 */ /* 0x000fe400000001ff */
[----:B------:R-:W-:Y:S02]  /*7790*/  IMAD.MOV.U32 R8, RZ, RZ, 0x192 ;  /* 0x00000192ff087424 */ /* 0x000fe400078e00ff */
[----:B------:R-:W-:Y:S01]  /*77a0*/  IMAD.MOV.U32 R13, RZ, RZ, RZ ;  /* 0x000000ffff0d7224 */ /* 0x000fe200078e00ff */
[----:B------:R-:W3:Y:S01]  /*77b0*/  LDCU.64 UR6, c[0x4][0x78] ;  /* 0x01000f00ff0677ac */ /* 0x000ee20008000a00 */
[----:B------:R-:W4:Y:S01]  /*77c0*/  LDC.64 R2, c[0x4][R3] ;  /* 0x0100000003027b82 */ /* 0x000f220000000a00 */
[----:B------:R-:W5:Y:S01]  /*77d0*/  LDCU.64 UR4, c[0x4][0x10] ;  /* 0x01000200ff0477ac */ /* 0x000f620008000a00 */
[----:B-1----:R-:W-:Y:S01]  /*77e0*/  MOV R5, UR9 ;  /* 0x0000000900057c02 */ /* 0x002fe20008000f00 */
[----:B------:R-:W-:Y:S01]  /*77f0*/  IMAD.U32 R4, RZ, RZ, UR8 ;  /* 0x00000008ff047e24 */ /* 0x000fe2000f8e00ff */
[----:B---3--:R-:W-:Y:S01]  /*7800*/  MOV R7, UR7 ;  /* 0x0000000700077c02 */ /* 0x008fe20008000f00 */
[----:B------:R-:W-:Y:S01]  /*7810*/  IMAD.U32 R6, RZ, RZ, UR6 ;  /* 0x00000006ff067e24 */ /* 0x000fe2000f8e00ff */
[----:B-----5:R-:W-:Y:S01]  /*7820*/  MOV R11, UR5 ;  /* 0x00000005000b7c02 */ /* 0x020fe20008000f00 */
[----:B------:R-:W-:Y:S02]  /*7830*/  IMAD.U32 R10, RZ, RZ, UR4 ;  /* 0x00000004ff0a7e24 */ /* 0x000fe4000f8e00ff */
[----:B------:R-:W-:Y:S07]  /*7840*/  LEPC R20, `(.L_x_133) ;  /* 0x000000001014794e */ /* 0x000fee0000000000 */
[----:B--2-4-:R-:W-:Y:S05]  /*7850*/  CALL.ABS.NOINC R2 ;  /* 0x0000000002007343 */ /* 0x014fea0003c00000 */
.L_x_133:
[----:B------:R-:W-:Y:S05]  /*7860*/  WARPSYNC.ALL ;  /* 0x0000000000007948 */ /* 0x000fea0003800000 */
[----:B------:R-:W-:Y:S01]  /*7870*/  R2UR UR4, R25 ;  /* 0x00000000190472ca */ /* 0x000fe200000e0000 */
[----:B------:R-:W-:Y:S01]  /*7880*/  BSSY.RECONVERGENT B0, `(.L_x_134) ;  /* 0x0000046000007945 */ /* 0x000fe20003800200 */
[----:B------:R-:W-:Y:S02]  /*7890*/  ISETP.NE.AND P6, PT, R69, RZ, PT ;  /* 0x000000ff4500720c */ /* 0x000fe40003fc5270 */
[----:B------:R-:W-:Y:S02]  /*78a0*/  ISETP.NE.AND P0, PT, R66, RZ, PT ;  /* 0x000000ff4200720c */ /* 0x000fe40003f05270 */
[----:B------:R-:W-:Y:S07]  /*78b0*/  MOV R20, UR46 ;  /* 0x0000002e00147c02 */ /* 0x000fee0008000f00 */
[----:B----4-:R-:W1:Y:S02]  /*78c0*/  LDTM.x16 R4, tmem[UR4+0x10] ;  /* 0x00001004000479ee */ /* 0x010e640008240000 */
[----:B------:R-:W-:Y:S01]  /*78d0*/  @P6 LEA R20, R20, UR43, 0x3 ;  /* 0x0000002b14146c11 */ /* 0x000fe2000f8e18ff */
[C---:B-1----:R-:W-:Y:S01]  /*78e0*/  FMUL R0, R24.reuse, R4 ;  /* 0x0000000418007220 */ /* 0x042fe20000400000 */
        /* <DEDUP_REMOVED lines=33> */
[----:B------:R-:W-:Y:S01]  /*7b00*/  FFMA R15, R27, R47, R19 ;  /* 0x0000002f1b0f7223 */ /* 0x000fe20000000013 */
[----:B------:R-:W-:Y:S02]  /*7b10*/  MOV R16, UR47 ;  /* 0x0000002f00107c02 */ /* 0x000fe40008000f00 */
[----:B------:R-:W-:Y:S02]  /*7b20*/  @P6 IADD3 R17, PT, PT, R20, 0xe0, RZ ;  /* 0x000000e014116810 */ /* 0x000fe40007ffe0ff */
[----:B------:R1:W-:Y:S01]  /*7b30*/  STS.128 [R58+0x2030], R12 ;  /* 0x0020300c3a007388 */ /* 0x0003e20000000c00 */
[----:B------:R-:W-:Y:S02]  /*7b40*/  LEA R0, R71, UR43, 0x3 ;  /* 0x0000002b47007c11 */ /* 0x000fe4000f8e18ff */
[----:B------:R-:W-:Y:S01]  /*7b50*/  @P6 PRMT R16, R16, 0x654, R17 ;  /* 0x0000065410106816 */ /* 0x000fe20000000011 */
[----:B------:R-:W-:Y:S01]  /*7b60*/  @!PT LDS RZ, [RZ] ;  /* 0x00000000fffff984 */ /* 0x000fe20000000800 */
[----:B------:R-:W-:Y:S01]  /*7b70*/  @!PT LDS RZ, [RZ] ;  /* 0x00000000fffff984 */ /* 0x000fe20000000800 */
[----:B------:R-:W-:Y:S01]  /*7b80*/  @!PT LDS RZ, [RZ] ;  /* 0x00000000fffff984 */ /* 0x000fe20000000800 */
[----:B------:R-:W-:Y:S01]  /*7b90*/  @!PT LDS RZ, [RZ] ;  /* 0x00000000fffff984 */ /* 0x000fe20000000800 */
[----:B------:R3:W-:Y:S06]  /*7ba0*/  MEMBAR.ALL.CTA ;  /* 0x0000000000007992 */ /* 0x0007ec0000008000 */
[----:B---3--:R-:W3:Y:S01]  /*7bb0*/  FENCE.VIEW.ASYNC.S ;  /* 0x00000000000073c6 */ /* 0x008ee20000000000 */
[----:B------:R-:W-:Y:S01]  /*7bc0*/  @P6 SHF.L.U32 R2, R61, 0x1f, RZ ;  /* 0x0000001f3d026819 */ /* 0x000fe200000006ff */
[----:B---3--:R-:W-:Y:S06]  /*7bd0*/  BAR.SYNC.DEFER_BLOCKING 0x1, 0x80 ;  /* 0x0042000000007b1d */ /* 0x008fec0000010000 */
[----:B------:R-:W-:Y:S05]  /*7be0*/  @P0 BRA `(.L_x_135) ;  /* 0x00000000003c0947 */ /* 0x000fea0003800000 */
[----:B------:R-:W3:Y:S01]  /*7bf0*/  LDCU.64 UR6, c[0x0][0x348] ;  /* 0x00006900ff0677ac */ /* 0x000ee20008000a00 */
[----:B------:R-:W-:Y:S02]  /*7c00*/  UIADD3 UR13, UPT, UPT, UR49, 0x10, URZ ;  /* 0x00000010310d7890 */ /* 0x000fe4000fffe0ff */
[----:B------:R-:W-:Y:S01]  /*7c10*/  UIADD3 UR12, UPT, UPT, UR43, 0x2200, URZ ;  /* 0x000022002b0c7890 */ /* 0x000fe2000fffe0ff */
[----:B------:R-:W-:Y:S01]  /*7c20*/  UMOV UR14, UR50 ;  /* 0x00000032000e7c82 */ /* 0x000fe20008000000 */
[----:B------:R-:W-:Y:S01]  /*7c30*/  UMOV UR15, UR36 ;  /* 0x00000024000f7c82 */ /* 0x000fe20008000000 */
[----:B------:R-:W-:Y:S02]  /*7c40*/  UIADD3 UR9, UPT, UPT, UR49, 0x50, URZ ;  /* 0x0000005031097890 */ /* 0x000fe4000fffe0ff */
[----:B------:R-:W-:Y:S01]  /*7c50*/  UIADD3 UR8, UPT, UPT, UR43, 0x3200, URZ ;  /* 0x000032002b087890 */ /* 0x000fe2000fffe0ff */
[----:B------:R-:W-:Y:S01]  /*7c60*/  UMOV UR10, UR50 ;  /* 0x00000032000a7c82 */ /* 0x000fe20008000000 */
[----:B------:R-:W-:Y:S01]  /*7c70*/  UMOV UR11, UR36 ;  /* 0x00000024000b7c82 */ /* 0x000fe20008000000 */
[----:B---3--:R-:W-:Y:S04]  /*7c80*/  UIADD3 UR4, UP0, UPT, UR6, 0x680, URZ ;  /* 0x0000068006047890 */ /* 0x008fe8000ff1e0ff */
[----:B------:R-:W-:Y:S09]  /*7c90*/  UIADD3.X UR5, UPT, UPT, URZ, UR7, URZ, UP0, !UPT ;  /* 0x00000007ff057290 */ /* 0x000ff200087fe4ff */
[----:B------:R3:W-:Y:S01]  /*7ca0*/  UTMASTG.3D [UR12], [UR4] ;  /* 0x0000000c040073b5 */ /* 0x0007e20008010000 */
[----:B------:R3:W-:Y:S01]  /*7cb0*/  UTMASTG.3D [UR8], [UR4] ;  /* 0x00000008040073b5 */ /* 0x0007e20008010000 */
[----:B------:R0:W-:Y:S01]  /*7cc0*/  UTMACMDFLUSH ;  /* 0x00000000000079b7 */ /* 0x0001e20000000000 */
[----:B---3--:R-:W-:Y:S04]  /*7cd0*/  DEPBAR.LE SB0, 0x1 ;  /* 0x000080400000791a */ /* 0x008fe80000000000 */
.L_x_135:
[----:B------:R-:W-:Y:S05]  /*7ce0*/  BSYNC.RECONVERGENT B0 ;  /* 0x0000000000007941 */ /* 0x000fea0003800200 */
.L_x_134:
[----:B------:R-:W-:Y:S01]  /*7cf0*/  BAR.SYNC.DEFER_BLOCKING 0x1, 0x80 ;  /* 0x0042000000007b1d */ /* 0x000fe20000010000 */
[----:B------:R-:W-:Y:S04]  /*7d00*/  UIADD3 UR4, UPT, UPT, UR46, 0x1, URZ ;  /* 0x000000012e047890 */ /* 0x000fe8000fffe0ff */
[----:B------:R-:W-:Y:S04]  /*7d10*/  UISETP.NE.AND UP0, UPT, UR4, 0x4, UPT ;  /* 0x000000040400788c */ /* 0x000fe8000bf05270 */
[----:B------:R-:W-:Y:S01]  /*7d20*/  USEL UR44, UR4, URZ, UP0 ;  /* 0x000000ff042c7287 */ /* 0x000fe20008000000 */
[----:B------:R3:W-:Y:S01]  /*7d30*/  @P6 SYNCS.ARRIVE.TRANS64.RED.A1T0 RZ, [R16+URZ], RZ ;  /* 0x000000ff10ff69a7 */ /* 0x0007e200081004ff */
[----:B------:R-:W-:Y:S01]  /*7d40*/  BSSY B1, `(.L_x_136) ;  /* 0x0000017000017945 */ /* 0x000fe20003800000 */
[----:B------:R-:W4:Y:S02]  /*7d50*/  @P6 SYNCS.PHASECHK.TRANS64.TRYWAIT P0, [R0+URZ+0xc0], R2 ;  /* 0x0000c002000065a7 */ /* 0x000f2400080011ff */
[----:B----4-:R-:W-:Y:S01]  /*7d60*/  @P6 SEL R72, RZ, 0x1, !P0 ;  /* 0x00000001ff486807 */ /* 0x010fe20004000000 */
[----:B---3--:R-:W-:Y:S06]  /*7d70*/  @!P6 BRA `(.L_x_137) ;  /* 0x00000000004ce947 */ /* 0x008fec0003800000 */
        /* <DEDUP_REMOVED lines=9> */
[----:B------:R-:W-:Y:S04]  /*7e10*/  SHF.L.U32 R6, R61, 0x1f, RZ ;  /* 0x0000001f3d067819 */ /* 0x000fe800000006ff */
[----:B------:R-:W1:Y:S02]  /*7e20*/  SYNCS.PHASECHK.TRANS64.TRYWAIT P0, [R0+URZ+0xc0], R6 ;  /* 0x0000c006000075a7 */ /* 0x000e6400080011ff */
[----:B-1----:R-:W-:Y:S05]  /*7e30*/  @!P0 BRA `(.L_x_140) ;  /* 0x00000020002c8947 */ /* 0x002fea0003800000 */
.L_x_139:
[----:B------:R-:W-:Y:S05]  /*7e40*/  BSYNC B0 ;  /* 0x0000000000007941 */ /* 0x000fea0003800000 */
.L_x_138:
[----:B------:R-:W-:Y:S02]  /*7e50*/  ISETP.NE.AND P0, PT, R73, RZ, PT ;  /* 0x000000ff4900720c */ /* 0x000fe40003f05270 */
[----:B------:R-:W-:Y:S11]  /*7e60*/  IADD3 R71, PT, PT, R71, 0x1, RZ ;  /* 0x0000000147477810 */ /* 0x000ff60007ffe0ff */
[----:B------:R3:W4:Y:S04]  /*7e70*/  @P0 LDS.128 R32, [R5] ;  /* 0x0000000005200984 */ /* 0x0007280000000c00 */
[----:B------:R3:W1:Y:S04]  /*7e80*/  @P0 LDS.128 R36, [R4+0x10] ;  /* 0x0000100004240984 */ /* 0x0006680000000c00 */
[----:B------:R3:W1:Y:S04]  /*7e90*/  @P0 LDS.128 R40, [R3+0x20] ;  /* 0x0000200003280984 */ /* 0x0006680000000c00 */
[----:B------:R3:W1:Y:S02]  /*7ea0*/  @P0 LDS.128 R44, [R2+0x30] ;  /* 0x00003000022c0984 */ /* 0x0006640000000c00 */
.L_x_137:
[----:B------:R-:W-:Y:S05]  /*7eb0*/  BSYNC B1 ;  /* 0x0000000000017941 */ /* 0x000fea0003800000 */
.L_x_136:
[----:B-1----:R-:W-:Y:S05]  /*7ec0*/  VIADD R0, R25, 0x20 ;  /* 0x0000002019007836 */ /* 0x002fea0000000000 */
[----:B------:R-:W-:Y:S04]  /*7ed0*/  SHF.R.U32.HI R0, RZ, 0x15, R0 ;  /* 0x00000015ff007819 */ /* 0x000fe80000011600 */
[----:B------:R-:W-:Y:S11]  /*7ee0*/  LOP3.LUT P0, RZ, R0, 0x3, R52, 0x48, !PT ;  /* 0x0000000300ff7812 */ /* 0x000ff60007804834 */
[----:B------:R-:W-:Y:S02]  /*7ef0*/  @!UPT UIADD3 URZ, UPT, UPT, URZ, URZ, URZ ;  /* 0x000000fffffff290 */ /* 0x000fe4000fffe0ff */
[----:B------:R-:W-:Y:S05]  /*7f00*/  @!P0 BRA `(.L_x_141) ;  /* 0x0000000000408947 */ /* 0x000fea0003800000 */
[----:B------:R-:W1:Y:S01]  /*7f10*/  LDCU.64 UR8, c[0x4][0x70] ;  /* 0x01000e00ff0877ac */ /* 0x000e620008000a00 */
[----:B---3--:R-:W-:Y:S01]  /*7f20*/  MOV R3, 0x0 ;  /* 0x0000000000037802 */ /* 0x008fe20000000f00 */
[----:B------:R-:W-:Y:S02]  /*7f30*/  HFMA2 R12, -RZ, RZ, 0, 5.9604644775390625e-08 ;  /* 0x00000001ff0c7431 */ /* 0x000fe400000001ff */
[----:B------:R-:W-:Y:S02]  /*7f40*/  IMAD.MOV.U32 R8, RZ, RZ, 0x192 ;  /* 0x00000192ff087424 */ /* 0x000fe400078e00ff */
[----:B------:R-:W-:Y:S01]  /*7f50*/  IMAD.MOV.U32 R13, RZ, RZ, RZ ;  /* 0x000000ffff0d7224 */ /* 0x000fe200078e00ff */
[----:B------:R-:W3:Y:S01]  /*7f60*/  LDCU.64 UR6, c[0x4][0x78] ;  /* 0x01000f00ff0677ac */ /* 0x000ee20008000a00 */
[----:B------:R-:W2:Y:S01]  /*7f70*/  LDC.64 R2, c[0x4][R3] ;  /* 0x0100000003027b82 */ /* 0x000ea20000000a00 */
        /* <DEDUP_REMOVED lines=9> */
.L_x_141:
[----:B------:R-:W-:Y:S05]  /*8010*/  WARPSYNC.ALL ;  /* 0x0000000000007948 */ /* 0x000fea0003800000 */
[----:B------:R-:W-:Y:S01]  /*8020*/  R2UR UR4, R25 ;  /* 0x00000000190472ca */ /* 0x000fe200000e0000 */
[----:B------:R-:W-:Y:S01]  /*8030*/  BSSY.RECONVERGENT B0, `(.L_x_142) ;  /* 0x0000046000007945 */ /* 0x000fe20003800200 */
[----:B------:R-:W-:Y:S02]  /*8040*/  ISETP.NE.AND P6, PT, R69, RZ, PT ;  /* 0x000000ff4500720c */ /* 0x000fe40003fc5270 */
[----:B------:R-:W-:Y:S02]  /*8050*/  ISETP.NE.AND P0, PT, R66, RZ, PT ;  /* 0x000000ff4200720c */ /* 0x000fe40003f05270 */
[----:B------:R-:W-:Y:S07]  /*8060*/  MOV R20, UR44 ;  /* 0x0000002c00147c02 */ /* 0x000fee0008000f00 */
[----:B---3--:R-:W1:Y:S02]  /*8070*/  LDTM.x16 R4, tmem[UR4+0x20] ;  /* 0x00002004000479ee */ /* 0x008e640008240000 */
[----:B------:R-:W-:Y:S01]  /*8080*/  @P6 LEA R20, R20, UR43, 0x3 ;  /* 0x0000002b14146c11 */ /* 0x000fe2000f8e18ff */
[C---:B-1----:R-:W-:Y:S01]  /*8090*/  FMUL R0, R24.reuse, R4 ;  /* 0x0000000418007220 */ /* 0x042fe20000400000 */
[C---:B------:R-:W-:Y:S01]  /*80a0*/  FMUL R2, R24.reuse, R5 ;  /* 0x0000000518027220 */ /* 0x040fe20000400000 */
[C---:B------:R-:W-:Y:S01]  /*80b0*/  FMUL R3, R24.reuse, R6 ;  /* 0x0000000618037220 */ /* 0x040fe20000400000 */
[C---:B------:R-:W-:Y:S01]  /*80c0*/  FMUL R7, R24.reuse, R7 ;  /* 0x0000000718077220 */ /* 0x040fe20000400000 */
[C---:B----4-:R-:W-:Y:S01]  /*80d0*/  FFMA R28, R27.reuse, R32, R0 ;  /* 0x000000201b1c7223 */ /* 0x050fe20000000000 */
        /* <DEDUP_REMOVED lines=59> */
.L_x_143:
[----:B------:R-:W-:Y:S05]  /*8490*/  BSYNC.RECONVERGENT B0 ;  /* 0x0000000000007941 */ /* 0x000fea0003800200 */
.L_x_142:
        /* <DEDUP_REMOVED lines=21> */
.L_x_147:
[----:B------:R-:W-:Y:S05]  /*85f0*/  BSYNC B0 ;  /* 0x0000000000007941 */ /* 0x000fea0003800000 */
.L_x_146:
[----:B------:R-:W-:Y:S11]  /*8600*/  ISETP.NE.AND P0, PT, R73, RZ, PT ;  /* 0x000000ff4900720c */ /* 0x000ff60003f05270 */
[----:B------:R-:W-:Y:S02]  /*8610*/  @!UPT UIADD3 URZ, UPT, UPT, URZ, URZ, URZ ;  /* 0x000000fffffff290 */ /* 0x000fe4000fffe0ff */
[----:B------:R3:W4:Y:S04]  /*8620*/  @P0 LDS.128 R32, [R4] ;  /* 0x0000000004200984 */ /* 0x0007280000000c00 */
[----:B------:R3:W1:Y:S04]  /*8630*/  @P0 LDS.128 R36, [R3+0x10] ;  /* 0x0000100003240984 */ /* 0x0006680000000c00 */
[----:B------:R3:W1:Y:S04]  /*8640*/  @P0 LDS.128 R40, [R2+0x20] ;  /* 0x0000200002280984 */ /* 0x0006680000000c00 */
[----:B------:R3:W1:Y:S02]  /*8650*/  @P0 LDS.128 R44, [R71+0x30] ;  /* 0x00003000472c0984 */ /* 0x0006640000000c00 */
.L_x_145:
[----:B------:R-:W-:Y:S05]  /*8660*/  BSYNC B1 ;  /* 0x0000000000017941 */ /* 0x000fea0003800000 */
.L_x_144:
        /* <DEDUP_REMOVED lines=21> */
.L_x_149:
[----:B------:R-:W-:Y:S01]  /*87c0*/  ISETP.NE.AND P0, PT, R66, RZ, PT ;  /* 0x000000ff4200720c */ /* 0x000fe20003f05270 */
[----:B------:R-:W-:Y:S05]  /*87d0*/  WARPSYNC.ALL ;  /* 0x0000000000007948 */ /* 0x000fea0003800000 */
[----:B------:R-:W-:Y:S01]  /*87e0*/  R2UR UR4, R25 ;  /* 0x00000000190472ca */ /* 0x000fe200000e0000 */
[----:B------:R-:W-:Y:S01]  /*87f0*/  BSSY.RECONVERGENT B0, `(.L_x_150) ;  /* 0x0000041000007945 */ /* 0x000fe20003800200 */
[----:B------:R-:W-:Y:S04]  /*8800*/  IADD3 R70, PT, PT, R70, 0x150, RZ ;  /* 0x0000015046467810 */ /* 0x000fe80007ffe0ff */
[----:B------:R-:W-:Y:S07]  /*8810*/  LOP3.LUT R70, R70, 0xfefffff8, RZ, 0xc0, !PT ;  /* 0xfefffff846467812 */ /* 0x000fee00078ec0ff */
[----:B---3--:R-:W1:Y:S01]  /*8820*/  LDTM.x16 R4, tmem[UR4+0x30] ;  /* 0x00003004000479ee */ /* 0x008e620008240000 */
[----:B------:R-:W-:Y:S01]  /*8830*/  NOP ;  /* 0x0000000000007918 */ /* 0x000fe20000000000 */
[----:B-1----:R1:W-:Y:S01]  /*8840*/  SYNCS.ARRIVE.TRANS64.RED.A1T0 RZ, [R70+URZ], RZ ;  /* 0x000000ff46ff79a7 */ /* 0x0023e200081004ff */
[C---:B------:R-:W-:Y:S01]  /*8850*/  FMUL R0, R24.reuse, R4 ;  /* 0x0000000418007220 */ /* 0x040fe20000400000 */
        /* <DEDUP_REMOVED lines=58> */
.L_x_151:
[----:B------:R-:W-:Y:S05]  /*8c00*/  BSYNC.RECONVERGENT B0 ;  /* 0x0000000000007941 */ /* 0x000fea0003800200 */
.L_x_150:
[----:B------:R-:W-:Y:S01]  /*8c10*/  BAR.SYNC.DEFER_BLOCKING 0x1, 0x80 ;  /* 0x0042000000007b1d */ /* 0x000fe20000010000 */
[----:B------:R-:W-:Y:S01]  /*8c20*/  UISETP.NE.AND UP0, UPT, UR52, -0x4, UPT ;  /* 0xfffffffc3400788c */ /* 0x000fe2000bf05270 */
[----:B------:R-:W-:Y:S08]  /*8c30*/  IADD3 R22, PT, PT, R22, 0x1, RZ ;  /* 0x0000000116167810 */ /* 0x000ff00007ffe0ff */
[----:B------:R-:W-:Y:S05]  /*8c40*/  BRA.U !UP0, `(.L_x_152) ;  /* 0x0000000108287547 */ /* 0x000fea000b800000 */
[----:B------:R-:W-:Y:S01]  /*8c50*/  ISETP.NE.AND P0, PT, R69, RZ, PT ;  /* 0x000000ff4500720c */ /* 0x000fe20003f05270 */
[----:B------:R-:W-:Y:S01]  /*8c60*/  IMAD.U32 R2, RZ, RZ, UR46 ;  /* 0x0000002eff027e24 */ /* 0x000fe2000f8e00ff */
[----:B------:R-:W-:Y:S01]  /*8c70*/  UIADD3 UR4, UPT, UPT, UR46, 0x1, URZ ;  /* 0x000000012e047890 */ /* 0x000fe2000fffe0ff */
[----:B------:R-:W-:Y:S03]  /*8c80*/  IMAD.U32 R0, RZ, RZ, UR47 ;  /* 0x0000002fff007e24 */ /* 0x000fe6000f8e00ff */
[----:B------:R-:W-:Y:S04]  /*8c90*/  UISETP.NE.AND UP0, UPT, UR4, 0x4, UPT ;  /* 0x000000040400788c */ /* 0x000fe8000bf05270 */
[----:B------:R-:W-:Y:S03]  /*8ca0*/  USEL UR46, UR4, URZ, UP0 ;  /* 0x000000ff042e7287 */ /* 0x000fe60008000000 */
[----:B------:R-:W-:Y:S05]  /*8cb0*/  @P0 LEA R2, R2, UR43, 0x3 ;  /* 0x0000002b02020c11 */ /* 0x000fea000f8e18ff */
[----:B------:R-:W-:Y:S05]  /*8cc0*/  @P0 VIADD R2, R2, 0xe0 ;  /* 0x000000e002020836 */ /* 0x000fea0000000000 */
[----:B------:R-:W-:Y:S04]  /*8cd0*/  @P0 PRMT R0, R0, 0x654, R2 ;  /* 0x0000065400000816 */ /* 0x000fe80000000002 */
[----:B------:R3:W-:Y:S03]  /*8ce0*/  @P0 SYNCS.ARRIVE.TRANS64.RED.A1T0 RZ, [R0+URZ], RZ ;  /* 0x000000ff00ff09a7 */ /* 0x0007e600081004ff */
.L_x_152:
[----:B------:R-:W-:Y:S01]  /*8cf0*/  R2UR UR4, R53 ;  /* 0x00000000350472ca */ /* 0x000fe200000e0000 */
[----:B------:R-:W-:Y:S01]  /*8d00*/  UISETP.NE.AND UP0, UPT, UR62, URZ, UPT ;  /* 0x000000ff3e00728c */ /* 0x000fe2000bf05270 */
[----:B------:R-:W-:Y:S01]  /*8d10*/  ISETP.NE.AND P0, PT, R57, 0x2, PT ;  /* 0x000000023900780c */ /* 0x000fe20003f05270 */
[----:B------:R-:W-:Y:S01]  /*8d20*/  UIADD3 UR31, UPT, UPT, UR38, UR63, URZ ;  /* 0x0000003f261f7290 */ /* 0x000fe2000fffe0ff */
[----:B------:R-:W-:Y:S01]  /*8d30*/  ISETP.NE.AND P1, PT, R22, 0x4, PT ;  /* 0x000000041600780c */ /* 0x000fe20003f25270 */
[----:B------:R-:W-:Y:S01]  /*8d40*/  UIADD3 UR52, UPT, UPT, UR52, 0x4, URZ ;  /* 0x0000000434347890 */ /* 0x000fe2000fffe0ff */
[----:B------:R-:W-:Y:S01]  /*8d50*/  SEL R2, RZ, 0x1, P0 ;  /* 0x00000001ff027807 */ /* 0x000fe20000000000 */
[----:B------:R-:W-:Y:S01]  /*8d60*/  UMOV UR36, UR61 ;  /* 0x0000003d00247c82 */ /* 0x000fe20008000000 */
[----:B---3--:R-:W-:Y:S02]  /*8d70*/  SEL R0, RZ, 0x1, P1 ;  /* 0x00000001ff007807 */ /* 0x008fe40000800000 */
[----:B------:R-:W-:Y:S02]  /*8d80*/  LOP3.LUT R59, R59, R2, RZ, 0x3c, !PT ;  /* 0x000000023b3b7212 */ /* 0x000fe400078e3cff */
[----:B------:R-:W-:Y:S01]  /*8d90*/  LOP3.LUT R60, R60, R0, RZ, 0x3c, !PT ;  /* 0x000000003c3c7212 */ /* 0x000fe200078e3cff */
[----:B------:R-:W-:Y:S01]  /*8da0*/  UIADD3 UR30, UPT, UPT, UR37, UR4, URZ ;  /* 0x00000004251e7290 */ /* 0x000fe2000fffe0ff */
[----:B------:R-:W-:Y:S02]  /*8db0*/  SEL R57, R57, RZ, P0 ;  /* 0x000000ff39397207 */ /* 0x000fe40000000000 */
[----:B------:R-:W-:Y:S01]  /*8dc0*/  SEL R22, R22, RZ, P1 ;  /* 0x000000ff16167207 */ /* 0x000fe20000800000 */
[----:B------:R-:W-:Y:S08]  /*8dd0*/  BRA.U UP0, `(.L_x_153) ;  /* 0xffffffd100907547 */ /* 0x000ff0000b83ffff */
[----:B------:R-:W-:-:S13]  /*8de0*/  R2UR UR4, R54 ;  /* 0x00000000360472ca */ /* 0x000fda00000e0000 */
[----:B------:R-:W-:-:S09]  /*8df0*/  UISETP.NE.AND UP0, UPT, UR4, URZ, UPT ;  /* 0x000000ff0400728c */ /* 0x000fd2000bf05270 */
[----:B------:R-:W-:Y:S05]  /*8e00*/  BRA.U !UP0, `(.L_x_154) ;  /* 0x0000000108487547 */ /* 0x000fea000b800000 */
[----:B------:R-:W3:Y:S02]  /*8e10*/  LDCU.64 UR4, c[0x0][0x890] ;  /* 0x00011200ff0477ac */ /* 0x000ee40008000a00 */
[----:B---3--:R-:W-:-:S04]  /*8e20*/  UISETP.NE.U32.AND UP0, UPT, UR4, URZ, UPT ;  /* 0x000000ff0400728c */ /* 0x008fc8000bf05070 */
[----:B------:R-:W-:-:S09]  /*8e30*/  UISETP.NE.AND.EX UP0, UPT, UR5, URZ, UPT, UP0 ;  /* 0x000000ff0500728c */ /* 0x000fd2000bf05300 */
[----:B------:R-:W-:Y:S05]  /*8e40*/  BRA.U UP0, `(.L_x_155) ;  /* 0x00000001000c7547 */ /* 0x000fea000b800000 */
[----:B------:R-:W-:-:S13]  /*8e50*/  FSETP.NEU.AND P0, PT, R27, RZ, PT ;  /* 0x000000ff1b00720b */ /* 0x000fda0003f0d000 */
[----:B------:R-:W-:Y:S05]  /*8e60*/  @!P0 EXIT ;  /* 0x000000000000894d */ /* 0x000fea0003800000 */
[----:B------:R-:W-:Y:S05]  /*8e70*/  BRA `(.L_x_154) ;  /* 0x00000000002c7947 */ /* 0x000fea0003800000 */
.L_x_155:
[----:B------:R-:W-:Y:S01]  /*8e80*/  ISETP.NE.AND P0, PT, R56, RZ, PT ;  /* 0x000000ff3800720c */ /* 0x000fe20003f05270 */
[----:B------:R-:W-:-:S12]  /*8e90*/  BSSY.RECONVERGENT B0, `(.L_x_154) ;  /* 0x0000009000007945 */ /* 0x000fd80003800200 */
[----:B------:R-:W-:Y:S05]  /*8ea0*/  @P0 BRA `(.L_x_156) ;  /* 0x0000000000140947 */ /* 0x000fea0003800000 */
[----:B------:R-:W3:Y:S02]  /*8eb0*/  LDCU.64 UR4, c[0x0][0x888] ;  /* 0x00011100ff0477ac */ /* 0x000ee40008000a00 */
[----:B---3--:R-:W-:-:S04]  /*8ec0*/  ISETP.NE.U32.AND P0, PT, RZ, UR4, PT ;  /* 0x00000004ff007c0c */ /* 0x008fc8000bf05070 */
[----:B------:R-:W-:-:S13]  /*8ed0*/  ISETP.NE.AND.EX P0, PT, RZ, UR5, PT, P0 ;  /* 0x00000005ff007c0c */ /* 0x000fda000bf05300 */
[----:B------:R-:W-:Y:S05]  /*8ee0*/  @!P0 EXIT ;  /* 0x000000000000894d */ /* 0x000fea0003800000 */
[----:B------:R-:W-:Y:S05]  /*8ef0*/  BRA `(.L_x_157) ;  /* 0x0000000000087947 */ /* 0x000fea0003800000 */
.L_x_156:
[----:B------:R-:W-:-:S13]  /*8f00*/  FSETP.NEU.AND P0, PT, R27, RZ, PT ;  /* 0x000000ff1b00720b */ /* 0x000fda0003f0d000 */
[----:B------:R-:W-:Y:S05]  /*8f10*/  @!P0 EXIT ;  /* 0x000000000000894d */ /* 0x000fea0003800000 */
.L_x_157:
[----:B------:R-:W-:Y:S05]  /*8f20*/  BSYNC.RECONVERGENT B0 ;  /* 0x0000000000007941 */ /* 0x000fea0003800200 */
.L_x_154:
[----:B------:R-:W-:Y:S01]  /*8f30*/  ULEA UR4, UR46, UR43, 0x3 ;  /* 0x0000002b2e047291 */ /* 0x000fe2000f8e18ff */
[----:B------:R-:W-:-:S04]  /*8f40*/  DEPBAR.LE SB0, 0x0 ;  /* 0x000080000000791a */ /* 0x000fc80000000000 */
[----:B------:R-:W-:-:S04]  /*8f50*/  UIADD3 UR4, UPT, UPT, UR4, 0xe0, URZ ;  /* 0x000000e004047890 */ /* 0x000fc8000fffe0ff */
[----:B------:R-:W-:-:S09]  /*8f60*/  UPRMT UR4, UR47, 0x654, UR4 ;  /* 0x000006542f047896 */ /* 0x000fd20008000004 */
[----:B------:R-:W-:Y:S01]  /*8f70*/  SYNCS.ARRIVE.TRANS64.RED.A1T0 RZ, [UR4], RZ ;  /* 0x000000ffffff79a7 */ /* 0x000fe20008100404 */
[----:B------:R-:W-:Y:S05]  /*8f80*/  EXIT ;  /* 0x000000000000794d */ /* 0x000fea0003800000 */
.L_x_25:
[----:B--2---:R2:W3:Y:S02]  /*8f90*/  SYNCS.PHASECHK.TRANS64.TRYWAIT P0, [R0+URZ+0x180], R2 ;  /* 0x00018002000075a7 */ /* 0x0044e400080011ff */
[----:B---3--:R-:W-:Y:S05]  /*8fa0*/  @!P0 NANOSLEEP.SYNCS 0x989680 ;  /* 0x009896800000895d */ /* 0x008fea0003900000 */
[----:B------:R-:W3:Y:S02]  /*8fb0*/  @!P0 SYNCS.PHASECHK.TRANS64 P0, [R0+URZ+0x180], R2 ;  /* 0x00018002000085a7 */ /* 0x000ee400080010ff */
[----:B---3--:R-:W-:Y:S05]  /*8fc0*/  @!P0 BRA `(.L_x_25) ;  /* 0xfffffffc00f08947 */ /* 0x008fea000383ffff */
[----:B------:R-:W-:Y:S05]  /*8fd0*/  BRA `(.L_x_158) ;  /* 0xffffff8800d07947 */ /* 0x000fea000383ffff */
.L_x_28:
[----:B-1----:R-:W-:-:S07]  /*8fe0*/  MOV R0, UR33 ;  /* 0x0000002100007c02 */ /* 0x002fce0008000f00 */
.L_x_159:
[----:B-1----:R1:W2:Y:S02]  /*8ff0*/  SYNCS.PHASECHK.TRANS64.TRYWAIT P0, [R0+URZ+0x60], R3 ;  /* 0x00006003000075a7 */ /* 0x0022a400080011ff */
[----:B--2---:R-:W-:Y:S05]  /*9000*/  @!P0 NANOSLEEP.SYNCS 0x989680 ;  /* 0x009896800000895d */ /* 0x004fea0003900000 */
[----:B------:R-:W2:Y:S02]  /*9010*/  @!P0 SYNCS.PHASECHK.TRANS64 P0, [R0+URZ+0x60], R3 ;  /* 0x00006003000085a7 */ /* 0x000ea400080010ff */
[----:B--2---:R-:W-:Y:S05]  /*9020*/  @!P0 BRA `(.L_x_159) ;  /* 0xfffffffc00f08947 */ /* 0x004fea000383ffff */
[----:B------:R-:W-:Y:S05]  /*9030*/  BRA `(.L_x_27) ;  /* 0xffffff8c00247947 */ /* 0x000fea000383ffff */
.L_x_35:
[----:B-1----:R-:W-:-:S07]  /*9040*/  MOV R0, UR17 ;  /* 0x0000001100007c02 */ /* 0x002fce0008000f00 */
.L_x_160:
[----:B-1----:R1:W2:Y:S02]  /*9050*/  SYNCS.PHASECHK.TRANS64.TRYWAIT P0, [R0+URZ+0x60], R3 ;  /* 0x00006003000075a7 */ /* 0x0022a400080011ff */
[----:B--2---:R-:W-:Y:S05]  /*9060*/  @!P0 NANOSLEEP.SYNCS 0x989680 ;  /* 0x009896800000895d */ /* 0x004fea0003900000 */
[----:B------:R-:W2:Y:S02]  /*9070*/  @!P0 SYNCS.PHASECHK.TRANS64 P0, [R0+URZ+0x60], R3 ;  /* 0x00006003000085a7 */ /* 0x000ea400080010ff */
[----:B--2---:R-:W-:Y:S05]  /*9080*/  @!P0 BRA `(.L_x_160) ;  /* 0xfffffffc00f08947 */ /* 0x004fea000383ffff */
[----:B------:R-:W-:Y:S05]  /*9090*/  BRA `(.L_x_34) ;  /* 0xffffff8c00e87947 */ /* 0x000fea000383ffff */
.L_x_40:
[----:B-1----:R1:W2:Y:S02]  /*90a0*/  SYNCS.PHASECHK.TRANS64.TRYWAIT P0, [R3+URZ+0x110], R0 ;  /* 0x00011000030075a7 */ /* 0x0022a400080011ff */
[----:B--2---:R-:W-:Y:S05]  /*90b0*/  @!P0 NANOSLEEP.SYNCS 0x989680 ;  /* 0x009896800000895d */ /* 0x004fea0003900000 */
[----:B------:R-:W2:Y:S02]  /*90c0*/  @!P0 SYNCS.PHASECHK.TRANS64 P0, [R3+URZ+0x110], R0 ;  /* 0x00011000030085a7 */ /* 0x000ea400080010ff */
[----:B--2---:R-:W-:Y:S05]  /*90d0*/  @!P0 BRA `(.L_x_40) ;  /* 0xfffffffc00f08947 */ /* 0x004fea000383ffff */
[----:B------:R-:W-:Y:S05]  /*90e0*/  BRA `(.L_x_161) ;  /* 0xffffff9000947947 */ /* 0x000fea000383ffff */
.L_x_44:
[----:B------:R-:W-:-:S07]  /*90f0*/  MOV R0, UR4 ;  /* 0x0000000400007c02 */ /* 0x000fce0008000f00 */
.L_x_162:
[----:B-1----:R1:W2:Y:S02]  /*9100*/  SYNCS.PHASECHK.TRANS64.TRYWAIT P0, [R0+URZ], R2 ;  /* 0x00000002000075a7 */ /* 0x0022a400080011ff */
[----:B--2---:R-:W-:Y:S05]  /*9110*/  @!P0 NANOSLEEP.SYNCS 0x989680 ;  /* 0x009896800000895d */ /* 0x004fea0003900000 */
[----:B------:R-:W2:Y:S02]  /*9120*/  @!P0 SYNCS.PHASECHK.TRANS64 P0, [R0+URZ], R2 ;  /* 0x00000002000085a7 */ /* 0x000ea400080010ff */
[----:B--2---:R-:W-:Y:S05]  /*9130*/  @!P0 BRA `(.L_x_162) ;  /* 0xfffffffc00f08947 */ /* 0x004fea000383ffff */
[----:B------:R-:W-:Y:S05]  /*9140*/  BRA `(.L_x_163) ;  /* 0xffffff98003c7947 */ /* 0x000fea000383ffff */
.L_x_45:
[----:B------:R-:W-:-:S07]  /*9150*/  MOV R0, UR5 ;  /* 0x0000000500007c02 */ /* 0x000fce0008000f00 */
.L_x_164:
[----:B-1----:R1:W2:Y:S02]  /*9160*/  SYNCS.PHASECHK.TRANS64.TRYWAIT P0, [R0+URZ], R3 ;  /* 0x00000003000075a7 */ /* 0x0022a400080011ff */
[----:B--2---:R-:W-:Y:S05]  /*9170*/  @!P0 NANOSLEEP.SYNCS 0x989680 ;  /* 0x009896800000895d */ /* 0x004fea0003900000 */
[----:B------:R-:W2:Y:S02]  /*9180*/  @!P0 SYNCS.PHASECHK.TRANS64 P0, [R0+URZ], R3 ;  /* 0x00000003000085a7 */ /* 0x000ea400080010ff */
[----:B--2---:R-:W-:Y:S05]  /*9190*/  @!P0 BRA `(.L_x_164) ;  /* 0xfffffffc00f08947 */ /* 0x004fea000383ffff */
[----:B------:R-:W-:Y:S05]  /*91a0*/  BRA `(.L_x_165) ;  /* 0xffffff9800487947 */ /* 0x000fea000383ffff */
.L_x_46:
[----:B------:R-:W-:-:S07]  /*91b0*/  MOV R0, UR5 ;  /* 0x0000000500007c02 */ /* 0x000fce0008000f00 */
.L_x_166:
[----:B-1----:R1:W2:Y:S02]  /*91c0*/  SYNCS.PHASECHK.TRANS64.TRYWAIT P0, [R0+URZ], R3 ;  /* 0x00000003000075a7 */ /* 0x0022a400080011ff */
[----:B--2---:R-:W-:Y:S05]  /*91d0*/  @!P0 NANOSLEEP.SYNCS 0x989680 ;  /* 0x009896800000895d */ /* 0x004fea0003900000 */
[----:B------:R-:W2:Y:S02]  /*91e0*/  @!P0 SYNCS.PHASECHK.TRANS64 P0, [R0+URZ], R3 ;  /* 0x00000003000085a7 */ /* 0x000ea400080010ff */
[----:B--2---:R-:W-:Y:S05]  /*91f0*/  @!P0 BRA `(.L_x_166) ;  /* 0xfffffffc00f08947 */ /* 0x004fea000383ffff */
[----:B------:R-:W-:Y:S05]  /*9200*/  BRA `(.L_x_167) ;  /* 0xffffff9800547947 */ /* 0x000fea000383ffff */
.L_x_47:
[----:B------:R-:W-:-:S07]  /*9210*/  MOV R0, UR5 ;  /* 0x0000000500007c02 */ /* 0x000fce0008000f00 */
.L_x_168:
[----:B-1----:R1:W2:Y:S02]  /*9220*/  SYNCS.PHASECHK.TRANS64.TRYWAIT P0, [R0+URZ], R3 ;  /* 0x00000003000075a7 */ /* 0x0022a400080011ff */
[----:B--2---:R-:W-:Y:S05]  /*9230*/  @!P0 NANOSLEEP.SYNCS 0x989680 ;  /* 0x009896800000895d */ /* 0x004fea0003900000 */
[----:B------:R-:W2:Y:S02]  /*9240*/  @!P0 SYNCS.PHASECHK.TRANS64 P0, [R0+URZ], R3 ;  /* 0x00000003000085a7 */ /* 0x000ea400080010ff */
[----:B--2---:R-:W-:Y:S05]  /*9250*/  @!P0 BRA `(.L_x_168) ;  /* 0xfffffffc00f08947 */ /* 0x004fea000383ffff */
[----:B------:R-:W-:Y:S05]  /*9260*/  BRA `(.L_x_169) ;  /* 0xffffff9800607947 */ /* 0x000fea000383ffff */
.L_x_48:
[----:B------:R-:W-:-:S07]  /*9270*/  MOV R0, UR5 ;  /* 0x0000000500007c02 */ /* 0x000fce0008000f00 */
.L_x_170:
[----:B-1----:R1:W2:Y:S02]  /*9280*/  SYNCS.PHASECHK.TRANS64.TRYWAIT P0, [R0+URZ], R3 ;  /* 0x00000003000075a7 */ /* 0x0022a400080011ff */
[----:B--2---:R-:W-:Y:S05]  /*9290*/  @!P0 NANOSLEEP.SYNCS 0x989680 ;  /* 0x009896800000895d */ /* 0x004fea0003900000 */
[----:B------:R-:W2:Y:S02]  /*92a0*/  @!P0 SYNCS.PHASECHK.TRANS64 P0, [R0+URZ], R3 ;  /* 0x00000003000085a7 */ /* 0x000ea400080010ff */
[----:B--2---:R-:W-:Y:S05]  /*92b0*/  @!P0 BRA `(.L_x_170) ;  /* 0xfffffffc00f08947 */ /* 0x004fea000383ffff */
[----:B------:R-:W-:Y:S05]  /*92c0*/  BRA `(.L_x_171) ;  /* 0xffffff98006c7947 */ /* 0x000fea000383ffff */
.L_x_49:
[----:B------:R-:W-:-:S07]  /*92d0*/  MOV R0, UR5 ;  /* 0x0000000500007c02 */ /* 0x000fce0008000f00 */
.L_x_172:
[----:B-1----:R1:W2:Y:S02]  /*92e0*/  SYNCS.PHASECHK.TRANS64.TRYWAIT P0, [R0+URZ], R3 ;  /* 0x00000003000075a7 */ /* 0x0022a400080011ff */
[----:B--2---:R-:W-:Y:S05]  /*92f0*/  @!P0 NANOSLEEP.SYNCS 0x989680 ;  /* 0x009896800000895d */ /* 0x004fea0003900000 */
[----:B------:R-:W2:Y:S02]  /*9300*/  @!P0 SYNCS.PHASECHK.TRANS64 P0, [R0+URZ], R3 ;  /* 0x00000003000085a7 */ /* 0x000ea400080010ff */
[----:B--2---:R-:W-:Y:S05]  /*9310*/  @!P0 BRA `(.L_x_172) ;  /* 0xfffffffc00f08947 */ /* 0x004fea000383ffff */
[----:B------:R-:W-:Y:S05]  /*9320*/  BRA `(.L_x_173) ;  /* 0xffffff9800787947 */ /* 0x000fea000383ffff */
.L_x_50:
[----:B------:R-:W-:-:S07]  /*9330*/  MOV R0, UR5 ;  /* 0x0000000500007c02 */ /* 0x000fce0008000f00 */
.L_x_174:
[----:B-1----:R1:W2:Y:S02]  /*9340*/  SYNCS.PHASECHK.TRANS64.TRYWAIT P0, [R0+URZ], R3 ;  /* 0x00000003000075a7 */ /* 0x0022a400080011ff */
[----:B--2---:R-:W-:Y:S05]  /*9350*/  @!P0 NANOSLEEP.SYNCS 0x989680 ;  /* 0x009896800000895d */ /* 0x004fea0003900000 */
[----:B------:R-:W2:Y:S02]  /*9360*/  @!P0 SYNCS.PHASECHK.TRANS64 P0, [R0+URZ], R3 ;  /* 0x00000003000085a7 */ /* 0x000ea400080010ff */
[----:B--2---:R-:W-:Y:S05]  /*9370*/  @!P0 BRA `(.L_x_174) ;  /* 0xfffffffc00f08947 */ /* 0x004fea000383ffff */
[----:B------:R-:W-:Y:S05]  /*9380*/  BRA `(.L_x_175) ;  /* 0xffffff9800847947 */ /* 0x000fea000383ffff */
.L_x_51:
[----:B------:R-:W-:-:S07]  /*9390*/  MOV R0, UR5 ;  /* 0x0000000500007c02 */ /* 0x000fce0008000f00 */
.L_x_176:
[----:B-1----:R1:W2:Y:S02]  /*93a0*/  SYNCS.PHASECHK.TRANS64.TRYWAIT P0, [R0+URZ], R3 ;  /* 0x00000003000075a7 */ /* 0x0022a400080011ff */
[----:B--2---:R-:W-:Y:S05]  /*93b0*/  @!P0 NANOSLEEP.SYNCS 0x989680 ;  /* 0x009896800000895d */ /* 0x004fea0003900000 */
[----:B------:R-:W2:Y:S02]  /*93c0*/  @!P0 SYNCS.PHASECHK.TRANS64 P0, [R0+URZ], R3 ;  /* 0x00000003000085a7 */ /* 0x000ea400080010ff */
[----:B--2---:R-:W-:Y:S05]  /*93d0*/  @!P0 BRA `(.L_x_176) ;  /* 0xfffffffc00f08947 */ /* 0x004fea000383ffff */
[----:B------:R-:W-:Y:S05]  /*93e0*/  BRA `(.L_x_177) ;  /* 0xffffff9800907947 */ /* 0x000fea000383ffff */
.L_x_52:
[----:B------:R-:W-:-:S07]  /*93f0*/  MOV R0, UR5 ;  /* 0x0000000500007c02 */ /* 0x000fce0008000f00 */
.L_x_178:
[----:B-1----:R1:W2:Y:S02]  /*9400*/  SYNCS.PHASECHK.TRANS64.TRYWAIT P0, [R0+URZ], R3 ;  /* 0x00000003000075a7 */ /* 0x0022a400080011ff */
[----:B--2---:R-:W-:Y:S05]  /*9410*/  @!P0 NANOSLEEP.SYNCS 0x989680 ;  /* 0x009896800000895d */ /* 0x004fea0003900000 */
[----:B------:R-:W2:Y:S02]  /*9420*/  @!P0 SYNCS.PHASECHK.TRANS64 P0, [R0+URZ], R3 ;  /* 0x00000003000085a7 */ /* 0x000ea400080010ff */
[----:B--2---:R-:W-:Y:S05]  /*9430*/  @!P0 BRA `(.L_x_178) ;  /* 0xfffffffc00f08947 */ /* 0x004fea000383ffff */
[----:B------:R-:W-:Y:S05]  /*9440*/  BRA `(.L_x_179) ;  /* 0xffffff98009c7947 */ /* 0x000fea000383ffff */
.L_x_53:
[----:B------:R-:W-:-:S07]  /*9450*/  MOV R0, UR5 ;  /* 0x0000000500007c02 */ /* 0x000fce0008000f00 */
.L_x_180:
[----:B-1----:R1:W2:Y:S02]  /*9460*/  SYNCS.PHASECHK.TRANS64.TRYWAIT P0, [R0+URZ], R3 ;  /* 0x00000003000075a7 */ /* 0x0022a400080011ff */
[----:B--2---:R-:W-:Y:S05]  /*9470*/  @!P0 NANOSLEEP.SYNCS 0x989680 ;  /* 0x009896800000895d */ /* 0x004fea0003900000 */
[----:B------:R-:W2:Y:S02]  /*9480*/  @!P0 SYNCS.PHASECHK.TRANS64 P0, [R0+URZ], R3 ;  /* 0x00000003000085a7 */ /* 0x000ea400080010ff */
[----:B--2---:R-:W-:Y:S05]  /*9490*/  @!P0 BRA `(.L_x_180) ;  /* 0xfffffffc00f08947 */ /* 0x004fea000383ffff */
[----:B------:R-:W-:Y:S05]  /*94a0*/  BRA `(.L_x_181) ;  /* 0xffffff9800a87947 */ /* 0x000fea000383ffff */
.L_x_54:
[----:B------:R-:W-:-:S07]  /*94b0*/  MOV R0, UR5 ;  /* 0x0000000500007c02 */ /* 0x000fce0008000f00 */
.L_x_182:
[----:B-1----:R1:W2:Y:S02]  /*94c0*/  SYNCS.PHASECHK.TRANS64.TRYWAIT P0, [R0+URZ], R3 ;  /* 0x00000003000075a7 */ /* 0x0022a400080011ff */
[----:B--2---:R-:W-:Y:S05]  /*94d0*/  @!P0 NANOSLEEP.SYNCS 0x989680 ;  /* 0x009896800000895d */ /* 0x004fea0003900000 */
[----:B------:R-:W2:Y:S02]  /*94e0*/  @!P0 SYNCS.PHASECHK.TRANS64 P0, [R0+URZ], R3 ;  /* 0x00000003000085a7 */ /* 0x000ea400080010ff */
[----:B--2---:R-:W-:Y:S05]  /*94f0*/  @!P0 BRA `(.L_x_182) ;  /* 0xfffffffc00f08947 */ /* 0x004fea000383ffff */
[----:B------:R-:W-:Y:S05]  /*9500*/  BRA `(.L_x_183) ;  /* 0xffffff9800b47947 */ /* 0x000fea000383ffff */
.L_x_57:
[----:B--2---:R2:W3:Y:S02]  /*9510*/  SYNCS.PHASECHK.TRANS64.TRYWAIT P0, [R2+URZ+0x170], R4 ;  /* 0x00017004020075a7 */ /* 0x0044e400080011ff */
[----:B---3--:R-:W-:Y:S05]  /*9520*/  @!P0 NANOSLEEP.SYNCS 0x989680 ;  /* 0x009896800000895d */ /* 0x008fea0003900000 */
[----:B------:R-:W3:Y:S02]  /*9530*/  @!P0 SYNCS.PHASECHK.TRANS64 P0, [R2+URZ+0x170], R4 ;  /* 0x00017004020085a7 */ /* 0x000ee400080010ff */
[----:B---3--:R-:W-:Y:S05]  /*9540*/  @!P0 BRA `(.L_x_57) ;  /* 0xfffffffc00f08947 */ /* 0x008fea000383ffff */
[----:B------:R-:W-:Y:S05]  /*9550*/  BRA `(.L_x_184) ;  /* 0xffffff9c00107947 */ /* 0x000fea000383ffff */
.L_x_58:
[----:B------:R-:W-:-:S07]  /*9560*/  MOV R2, UR4 ;  /* 0x0000000400027c02 */ /* 0x000fce0008000f00 */
.L_x_185:
[----:B--2---:R2:W3:Y:S02]  /*9570*/  SYNCS.PHASECHK.TRANS64.TRYWAIT P0, [R2+URZ+0x120], R5 ;  /* 0x00012005020075a7 */ /* 0x0044e400080011ff */
[----:B---3--:R-:W-:Y:S05]  /*9580*/  @!P0 NANOSLEEP.SYNCS 0x989680 ;  /* 0x009896800000895d */ /* 0x008fea0003900000 */
[----:B------:R-:W3:Y:S02]  /*9590*/  @!P0 SYNCS.PHASECHK.TRANS64 P0, [R2+URZ+0x120], R5 ;  /* 0x00012005020085a7 */ /* 0x000ee400080010ff */
[----:B---3--:R-:W-:Y:S05]  /*95a0*/  @!P0 BRA `(.L_x_185) ;  /* 0xfffffffc00f08947 */ /* 0x008fea000383ffff */
[----:B------:R-:W-:Y:S05]  /*95b0*/  BRA `(.L_x_186) ;  /* 0xffffff9c00207947 */ /* 0x000fea000383ffff */
.L_x_59:
[----:B--2---:R2:W3:Y:S02]  /*95c0*/  SYNCS.PHASECHK.TRANS64.TRYWAIT P1, [R2+URZ+0x110], R4 ;  /* 0x00011004020075a7 */ /* 0x0044e400080211ff */
[----:B---3--:R-:W-:Y:S05]  /*95d0*/  @!P1 NANOSLEEP.SYNCS 0x989680 ;  /* 0x009896800000995d */ /* 0x008fea0003900000 */
[----:B------:R-:W3:Y:S02]  /*95e0*/  @!P1 SYNCS.PHASECHK.TRANS64 P1, [R2+URZ+0x110], R4 ;  /* 0x00011004020095a7 */ /* 0x000ee400080210ff */
[----:B---3--:R-:W-:Y:S05]  /*95f0*/  @!P1 BRA `(.L_x_59) ;  /* 0xfffffffc00f09947 */ /* 0x008fea000383ffff */
[----:B------:R-:W-:Y:S05]  /*9600*/  BRA `(.L_x_187) ;  /* 0xffffff9c00507947 */ /* 0x000fea000383ffff */
.L_x_62:
[----:B------:R-:W-:-:S07]  /*9610*/  MOV R0, UR4 ;  /* 0x0000000400007c02 */ /* 0x000fce0008000f00 */
.L_x_188:
[----:B--2---:R2:W3:Y:S02]  /*9620*/  SYNCS.PHASECHK.TRANS64.TRYWAIT P0, [R0+URZ+0x120], R2 ;  /* 0x00012002000075a7 */ /* 0x0044e400080011ff */
[----:B---3--:R-:W-:Y:S05]  /*9630*/  @!P0 NANOSLEEP.SYNCS 0x989680 ;  /* 0x009896800000895d */ /* 0x008fea0003900000 */
[----:B------:R-:W3:Y:S02]  /*9640*/  @!P0 SYNCS.PHASECHK.TRANS64 P0, [R0+URZ+0x120], R2 ;  /* 0x00012002000085a7 */ /* 0x000ee400080010ff */
[----:B---3--:R-:W-:Y:S05]  /*9650*/  @!P0 BRA `(.L_x_188) ;  /* 0xfffffffc00f08947 */ /* 0x008fea000383ffff */
[----:B------:R-:W-:Y:S05]  /*9660*/  BRA `(.L_x_61) ;  /* 0xffffff9c00a47947 */ /* 0x000fea000383ffff */
.L_x_71:
[----:B--2---:R-:W-:-:S04]  /*9670*/  MOV R5, UR5 ;  /* 0x0000000500057c02 */ /* 0x004fc80008000f00 */
[----:B------:R2:W3:Y:S03]  /*9680*/  SYNCS.PHASECHK.TRANS64.TRYWAIT P0, [R5+URZ+0x8], R6 ;  /* 0x00000806050075a7 */ /* 0x0004e600080011ff */
[----:B---3--:R-:W-:Y:S05]  /*9690*/  @!P0 NANOSLEEP.SYNCS 0x989680 ;  /* 0x009896800000895d */ /* 0x008fea0003900000 */
[----:B------:R-:W3:Y:S02]  /*96a0*/  @!P0 SYNCS.PHASECHK.TRANS64 P0, [R5+URZ+0x8], R6 ;  /* 0x00000806050085a7 */ /* 0x000ee400080010ff */
[----:B---3--:R-:W-:Y:S05]  /*96b0*/  @!P0 BRA `(.L_x_71) ;  /* 0xfffffffc00ec8947 */ /* 0x008fea000383ffff */
[----:B------:R-:W-:Y:S05]  /*96c0*/  BRA `(.L_x_70) ;  /* 0xffffffa000587947 */ /* 0x000fea000383ffff */
.L_x_73:
[----:B------:R-:W-:Y:S01]  /*96d0*/  BSSY B0, `(.L_x_189) ;  /* 0x0000006000007945 */ /* 0x000fe20003800000 */
[----:B------:R-:W-:-:S07]  /*96e0*/  MOV R15, 0xffffffff ;  /* 0xffffffff000f7802 */ /* 0x000fce0000000f00 */
[----:B-12--5:R-:W-:Y:S05]  /*96f0*/  WARPSYNC.COLLECTIVE R15, `(.L_x_190) ;  /* 0x000000000f0c7348 */ /* 0x026fea0003c00000 */
[----:B------:R-:W-:Y:S02]  /*9700*/  ELECT P6, UR79, PT ;  /* 0x00000000004f782f */ /* 0x000fe400038c0000 */
[----:B------:R-:W-:Y:S01]  /*9710*/  MOV R14, UR79 ;  /* 0x0000004f000e7c02 */ /* 0x000fe20008000f00 */
[----:B-12--5:R-:W-:Y:S10]  /*9720*/  ENDCOLLECTIVE ;  /* 0x000000000000791b */ /* 0x026ff40003800000 */
.L_x_190:
[----:B------:R-:W-:Y:S05]  /*9730*/  BSYNC B0 ;  /* 0x0000000000007941 */ /* 0x000fea0003800000 */
.L_x_189:
[----:B------:R-:W-:Y:S01]  /*9740*/  PLOP3.LUT P0, PT, P6, PT, PT, 0x80, 0x8 ;  /* 0x000000000008781c */ /* 0x000fe2000370f070 */
[----:B------:R-:W-:-:S12]  /*9750*/  BRA `(.L_x_191) ;  /* 0xffffffa000847947 */ /* 0x000fd8000383ffff */
.L_x_75:
[----:B--2---:R-:W-:-:S04]  /*9760*/  MOV R0, UR5 ;  /* 0x0000000500007c02 */ /* 0x004fc80008000f00 */
[----:B------:R2:W3:Y:S03]  /*9770*/  SYNCS.PHASECHK.TRANS64.TRYWAIT P0, [R0+URZ+0x8], R4 ;  /* 0x00000804000075a7 */ /* 0x0004e600080011ff */
[----:B---3--:R-:W-:Y:S05]  /*9780*/  @!P0 NANOSLEEP.SYNCS 0x989680 ;  /* 0x009896800000895d */ /* 0x008fea0003900000 */
[----:B------:R-:W3:Y:S02]  /*9790*/  @!P0 SYNCS.PHASECHK.TRANS64 P0, [R0+URZ+0x8], R4 ;  /* 0x00000804000085a7 */ /* 0x000ee400080010ff */
[----:B---3--:R-:W-:Y:S05]  /*97a0*/  @!P0 BRA `(.L_x_75) ;  /* 0xfffffffc00ec8947 */ /* 0x008fea000383ffff */
[----:B------:R-:W-:Y:S05]  /*97b0*/  BRA `(.L_x_74) ;  /* 0xffffffa000887947 */ /* 0x000fea000383ffff */
.L_x_76:
[----:B-1----:R1:W2:Y:S02]  /*97c0*/  SYNCS.PHASECHK.TRANS64.TRYWAIT P0, [R0+URZ+0x110], R4 ;  /* 0x00011004000075a7 */ /* 0x0022a400080011ff */
[----:B--2---:R-:W-:Y:S05]  /*97d0*/  @!P0 NANOSLEEP.SYNCS 0x989680 ;  /* 0x009896800000895d */ /* 0x004fea0003900000 */
[----:B------:R-:W2:Y:S02]  /*97e0*/  @!P0 SYNCS.PHASECHK.TRANS64 P0, [R0+URZ+0x110], R4 ;  /* 0x00011004000085a7 */ /* 0x000ea400080010ff */
[----:B--2---:R-:W-:Y:S05]  /*97f0*/  @!P0 BRA `(.L_x_76) ;  /* 0xfffffffc00f08947 */ /* 0x004fea000383ffff */
[----:B------:R-:W-:Y:S05]  /*9800*/  BRA `(.L_x_192) ;  /* 0xffffffa400747947 */ /* 0x000fea000383ffff */
.L_x_78:
[----:B------:R-:W-:-:S07]  /*9810*/  MOV R0, UR31 ;  /* 0x0000001f00007c02 */ /* 0x000fce0008000f00 */
.L_x_193:
[----:B-1----:R1:W2:Y:S02]  /*9820*/  SYNCS.PHASECHK.TRANS64.TRYWAIT P0, [R0+URZ+0x150], R4 ;  /* 0x00015004000075a7 */ /* 0x0022a400080011ff */
[----:B--2---:R-:W-:Y:S05]  /*9830*/  @!P0 NANOSLEEP.SYNCS 0x989680 ;  /* 0x009896800000895d */ /* 0x004fea0003900000 */
[----:B------:R-:W2:Y:S02]  /*9840*/  @!P0 SYNCS.PHASECHK.TRANS64 P0, [R0+URZ+0x150], R4 ;  /* 0x00015004000085a7 */ /* 0x000ea400080010ff */
[----:B--2---:R-:W-:Y:S05]  /*9850*/  @!P0 BRA `(.L_x_193) ;  /* 0xfffffffc00f08947 */ /* 0x004fea000383ffff */
[----:B------:R-:W-:Y:S05]  /*9860*/  BRA `(.L_x_194) ;  /* 0xffffffa400c07947 */ /* 0x000fea000383ffff */
.L_x_81:
[----:B------:R-:W-:Y:S07]  /*9870*/  MOV R0, UR5 ;  /* 0x0000000500007c02 */ /* 0x000fee0008000f00 */
.L_x_195:
[----:B-1----:R1:W2:Y:S02]  /*9880*/  SYNCS.PHASECHK.TRANS64.TRYWAIT P0, [R0+URZ], R4 ;  /* 0x00000004000075a7 */ /* 0x0022a400080011ff */
[----:B--2---:R-:W-:Y:S05]  /*9890*/  @!P0 NANOSLEEP.SYNCS 0x989680 ;  /* 0x009896800000895d */ /* 0x004fea0003900000 */
[----:B------:R-:W2:Y:S02]  /*98a0*/  @!P0 SYNCS.PHASECHK.TRANS64 P0, [R0+URZ], R4 ;  /* 0x00000004000085a7 */ /* 0x000ea400080010ff */
[----:B--2---:R-:W-:Y:S05]  /*98b0*/  @!P0 BRA `(.L_x_195) ;  /* 0xfffffffc00f08947 */ /* 0x004fea000383ffff */
[----:B------:R-:W-:Y:S05]  /*98c0*/  BRA `(.L_x_80) ;  /* 0xffffffa400d47947 */ /* 0x000fea000383ffff */
.L_x_85:
[----:B-1----:R-:W-:-:S07]  /*98d0*/  MOV R0, UR4 ;  /* 0x0000000400007c02 */ /* 0x002fce0008000f00 */
.L_x_196:
[----:B-1----:R1:W2:Y:S02]  /*98e0*/  SYNCS.PHASECHK.TRANS64.TRYWAIT P0, [R0+URZ], R2 ;  /* 0x00000002000075a7 */ /* 0x0022a400080011ff */
[----:B--2---:R-:W-:Y:S05]  /*98f0*/  @!P0 NANOSLEEP.SYNCS 0x989680 ;  /* 0x009896800000895d */ /* 0x004fea0003900000 */
[----:B------:R-:W2:Y:S02]  /*9900*/  @!P0 SYNCS.PHASECHK.TRANS64 P0, [R0+URZ], R2 ;  /* 0x00000002000085a7 */ /* 0x000ea400080010ff */
[----:B--2---:R-:W-:Y:S05]  /*9910*/  @!P0 BRA `(.L_x_196) ;  /* 0xfffffffc00f08947 */ /* 0x004fea000383ffff */
[----:B------:R-:W-:Y:S05]  /*9920*/  BRA `(.L_x_197) ;  /* 0xffffffa800c87947 */ /* 0x000fea000383ffff */
.L_x_86:
[----:B------:R-:W-:-:S07]  /*9930*/  MOV R0, UR5 ;  /* 0x0000000500007c02 */ /* 0x000fce0008000f00 */
.L_x_198:
[----:B-1----:R1:W2:Y:S02]  /*9940*/  SYNCS.PHASECHK.TRANS64.TRYWAIT P0, [R0+URZ], R3 ;  /* 0x00000003000075a7 */ /* 0x0022a400080011ff */
[----:B--2---:R-:W-:Y:S05]  /*9950*/  @!P0 NANOSLEEP.SYNCS 0x989680 ;  /* 0x009896800000895d */ /* 0x004fea0003900000 */
[----:B------:R-:W2:Y:S02]  /*9960*/  @!P0 SYNCS.PHASECHK.TRANS64 P0, [R0+URZ], R3 ;  /* 0x00000003000085a7 */ /* 0x000ea400080010ff */
[----:B--2---:R-:W-:Y:S05]  /*9970*/  @!P0 BRA `(.L_x_198) ;  /* 0xfffffffc00f08947 */ /* 0x004fea000383ffff */
[----:B------:R-:W-:Y:S05]  /*9980*/  BRA `(.L_x_199) ;  /* 0xffffffa800d47947 */ /* 0x000fea000383ffff */
.L_x_87:
[----:B------:R-:W-:-:S07]  /*9990*/  MOV R0, UR5 ;  /* 0x0000000500007c02 */ /* 0x000fce0008000f00 */
.L_x_200:
[----:B-1----:R1:W2:Y:S02]  /*99a0*/  SYNCS.PHASECHK.TRANS64.TRYWAIT P0, [R0+URZ], R3 ;  /* 0x00000003000075a7 */ /* 0x0022a400080011ff */
[----:B--2---:R-:W-:Y:S05]  /*99b0*/  @!P0 NANOSLEEP.SYNCS 0x989680 ;  /* 0x009896800000895d */ /* 0x004fea0003900000 */
[----:B------:R-:W2:Y:S02]  /*99c0*/  @!P0 SYNCS.PHASECHK.TRANS64 P0, [R0+URZ], R3 ;  /* 0x00000003000085a7 */ /* 0x000ea400080010ff */
[----:B--2---:R-:W-:Y:S05]  /*99d0*/  @!P0 BRA `(.L_x_200) ;  /* 0xfffffffc00f08947 */ /* 0x004fea000383ffff */
[----:B------:R-:W-:Y:S05]  /*99e0*/  BRA `(.L_x_201) ;  /* 0xffffffa800e07947 */ /* 0x000fea000383ffff */
.L_x_90:
[----:B------:R-:W-:-:S07]  /*99f0*/  MOV R0, UR26 ;  /* 0x0000001a00007c02 */ /* 0x000fce0008000f00 */
.L_x_202:
[----:B-1----:R1:W2:Y:S02]  /*9a00*/  SYNCS.PHASECHK.TRANS64.TRYWAIT P1, [R0+URZ+0x190], R2 ;  /* 0x00019002000075a7 */ /* 0x0022a400080211ff */
[----:B--2---:R-:W-:Y:S05]  /*9a10*/  @!P1 NANOSLEEP.SYNCS 0x989680 ;  /* 0x009896800000995d */ /* 0x004fea0003900000 */
[----:B------:R-:W2:Y:S02]  /*9a20*/  @!P1 SYNCS.PHASECHK.TRANS64 P1, [R0+URZ+0x190], R2 ;  /* 0x00019002000095a7 */ /* 0x000ea400080210ff */
[----:B--2---:R-:W-:Y:S05]  /*9a30*/  @!P1 BRA `(.L_x_202) ;  /* 0xfffffffc00f09947 */ /* 0x004fea000383ffff */
[----:B------:R-:W-:Y:S05]  /*9a40*/  BRA `(.L_x_203) ;  /* 0xffffffac002c7947 */ /* 0x000fea000383ffff */
.L_x_95:
[----:B--2---:R2:W3:Y:S02]  /*9a50*/  SYNCS.PHASECHK.TRANS64.TRYWAIT P0, [R8+URZ+0x110], R0 ;  /* 0x00011000080075a7 */ /* 0x0044e400080011ff */
[----:B---3--:R-:W-:Y:S05]  /*9a60*/  @!P0 NANOSLEEP.SYNCS 0x989680 ;  /* 0x009896800000895d */ /* 0x008fea0003900000 */
[----:B------:R-:W3:Y:S02]  /*9a70*/  @!P0 SYNCS.PHASECHK.TRANS64 P0, [R8+URZ+0x110], R0 ;  /* 0x00011000080085a7 */ /* 0x000ee400080010ff */
[----:B---3--:R-:W-:Y:S05]  /*9a80*/  @!P0 BRA `(.L_x_95) ;  /* 0xfffffffc00f08947 */ /* 0x008fea000383ffff */
[----:B------:R-:W-:Y:S05]  /*9a90*/  BRA `(.L_x_204) ;  /* 0xffffffb000647947 */ /* 0x000fea000383ffff */
.L_x_98:
[----:B--2---:R-:W-:Y:S07]  /*9aa0*/  MOV R0, UR21 ;  /* 0x0000001500007c02 */ /* 0x004fee0008000f00 */
.L_x_205:
[----:B--2---:R2:W3:Y:S02]  /*9ab0*/  SYNCS.PHASECHK.TRANS64.TRYWAIT P1, [R0+URZ+0x108], R2 ;  /* 0x00010802000075a7 */ /* 0x0044e400080211ff */
[----:B---3--:R-:W-:Y:S05]  /*9ac0*/  @!P1 NANOSLEEP.SYNCS 0x989680 ;  /* 0x009896800000995d */ /* 0x008fea0003900000 */
[----:B------:R-:W3:Y:S02]  /*9ad0*/  @!P1 SYNCS.PHASECHK.TRANS64 P1, [R0+URZ+0x108], R2 ;  /* 0x00010802000095a7 */ /* 0x000ee400080210ff */
[----:B---3--:R-:W-:Y:S05]  /*9ae0*/  @!P1 BRA `(.L_x_205) ;  /* 0xfffffffc00f09947 */ /* 0x008fea000383ffff */
[----:B------:R-:W-:Y:S05]  /*9af0*/  BRA `(.L_x_97) ;  /* 0xffffffb400e07947 */ /* 0x000fea000383ffff */
.L_x_101:
[----:B--2---:R-:W-:Y:S07]  /*9b00*/  MOV R0, UR21 ;  /* 0x0000001500007c02 */ /* 0x004fee0008000f00 */
.L_x_206:
[----:B--2---:R2:W3:Y:S02]  /*9b10*/  SYNCS.PHASECHK.TRANS64.TRYWAIT P0, [R0+URZ+0xe0], R4 ;  /* 0x0000e004000075a7 */ /* 0x0044e400080011ff */
[----:B---3--:R-:W-:Y:S05]  /*9b20*/  @!P0 NANOSLEEP.SYNCS 0x989680 ;  /* 0x009896800000895d */ /* 0x008fea0003900000 */
[----:B------:R-:W3:Y:S02]  /*9b30*/  @!P0 SYNCS.PHASECHK.TRANS64 P0, [R0+URZ+0xe0], R4 ;  /* 0x0000e004000085a7 */ /* 0x000ee400080010ff */
[----:B---3--:R-:W-:Y:S05]  /*9b40*/  @!P0 BRA `(.L_x_206) ;  /* 0xfffffffc00f08947 */ /* 0x008fea000383ffff */
[----:B------:R-:W-:Y:S05]  /*9b50*/  BRA `(.L_x_207) ;  /* 0xffffffb800387947 */ /* 0x000fea000383ffff */
.L_x_102:
[----:B------:R-:W-:Y:S07]  /*9b60*/  MOV R0, UR21 ;  /* 0x0000001500007c02 */ /* 0x000fee0008000f00 */
.L_x_208:
[----:B--2---:R2:W3:Y:S02]  /*9b70*/  SYNCS.PHASECHK.TRANS64.TRYWAIT P0, [R0+URZ+0xe8], R4 ;  /* 0x0000e804000075a7 */ /* 0x0044e400080011ff */
[----:B---3--:R-:W-:Y:S05]  /*9b80*/  @!P0 NANOSLEEP.SYNCS 0x989680 ;  /* 0x009896800000895d */ /* 0x008fea0003900000 */
[----:B------:R-:W3:Y:S02]  /*9b90*/  @!P0 SYNCS.PHASECHK.TRANS64 P0, [R0+URZ+0xe8], R4 ;  /* 0x0000e804000085a7 */ /* 0x000ee400080010ff */
[----:B---3--:R-:W-:Y:S05]  /*9ba0*/  @!P0 BRA `(.L_x_208) ;  /* 0xfffffffc00f08947 */ /* 0x008fea000383ffff */
[----:B------:R-:W-:Y:S05]  /*9bb0*/  BRA `(.L_x_209) ;  /* 0xffffffb800947947 */ /* 0x000fea000383ffff */
.L_x_103:
[----:B------:R-:W-:Y:S07]  /*9bc0*/  MOV R0, UR21 ;  /* 0x0000001500007c02 */ /* 0x000fee0008000f00 */
.L_x_210:
[----:B--2---:R2:W3:Y:S02]  /*9bd0*/  SYNCS.PHASECHK.TRANS64.TRYWAIT P0, [R0+URZ+0xf0], R4 ;  /* 0x0000f004000075a7 */ /* 0x0044e400080011ff */
[----:B---3--:R-:W-:Y:S05]  /*9be0*/  @!P0 NANOSLEEP.SYNCS 0x989680 ;  /* 0x009896800000895d */ /* 0x008fea0003900000 */
[----:B------:R-:W3:Y:S02]  /*9bf0*/  @!P0 SYNCS.PHASECHK.TRANS64 P0, [R0+URZ+0xf0], R4 ;  /* 0x0000f004000085a7 */ /* 0x000ee400080010ff */
[----:B---3--:R-:W-:Y:S05]  /*9c00*/  @!P0 BRA `(.L_x_210) ;  /* 0xfffffffc00f08947 */ /* 0x008fea000383ffff */
[----:B------:R-:W-:Y:S05]  /*9c10*/  BRA `(.L_x_211) ;  /* 0xffffffb800f47947 */ /* 0x000fea000383ffff */
.L_x_104:
[----:B------:R-:W-:Y:S07]  /*9c20*/  MOV R0, UR21 ;  /* 0x0000001500007c02 */ /* 0x000fee0008000f00 */
.L_x_212:
[----:B--2---:R2:W3:Y:S02]  /*9c30*/  SYNCS.PHASECHK.TRANS64.TRYWAIT P0, [R0+URZ+0xf8], R4 ;  /* 0x0000f804000075a7 */ /* 0x0044e400080011ff */
[----:B---3--:R-:W-:Y:S05]  /*9c40*/  @!P0 NANOSLEEP.SYNCS 0x989680 ;  /* 0x009896800000895d */ /* 0x008fea0003900000 */
[----:B------:R-:W3:Y:S02]  /*9c50*/  @!P0 SYNCS.PHASECHK.TRANS64 P0, [R0+URZ+0xf8], R4 ;  /* 0x0000f804000085a7 */ /* 0x000ee400080010ff */
[----:B---3--:R-:W-:Y:S05]  /*9c60*/  @!P0 BRA `(.L_x_212) ;  /* 0xfffffffc00f08947 */ /* 0x008fea000383ffff */
[----:B------:R-:W-:Y:S05]  /*9c70*/  BRA `(.L_x_213) ;  /* 0xffffffbc005c7947 */ /* 0x000fea000383ffff */
.L_x_106:
[----:B------:R-:W-:-:S07]  /*9c80*/  MOV R0, UR21 ;  /* 0x0000001500007c02 */ /* 0x000fce0008000f00 */
.L_x_214:
[----:B---3--:R3:W4:Y:S02]  /*9c90*/  SYNCS.PHASECHK.TRANS64.TRYWAIT P0, [R0+URZ+0xe0], R2 ;  /* 0x0000e002000075a7 */ /* 0x00872400080011ff */
[----:B----4-:R-:W-:Y:S05]  /*9ca0*/  @!P0 NANOSLEEP.SYNCS 0x989680 ;  /* 0x009896800000895d */ /* 0x010fea0003900000 */
[----:B------:R-:W4:Y:S02]  /*9cb0*/  @!P0 SYNCS.PHASECHK.TRANS64 P0, [R0+URZ+0xe0], R2 ;  /* 0x0000e002000085a7 */ /* 0x000f2400080010ff */
[----:B----4-:R-:W-:Y:S05]  /*9cc0*/  @!P0 BRA `(.L_x_214) ;  /* 0xfffffffc00f08947 */ /* 0x010fea000383ffff */
[----:B------:R-:W-:Y:S05]  /*9cd0*/  BRA `(.L_x_215) ;  /* 0xffffffbc00e87947 */ /* 0x000fea000383ffff */
.L_x_107:
[----:B---3--:R-:W-:-:S07]  /*9ce0*/  MOV R0, UR21 ;  /* 0x0000001500007c02 */ /* 0x008fce0008000f00 */
.L_x_216:
[----:B---3--:R3:W4:Y:S02]  /*9cf0*/  SYNCS.PHASECHK.TRANS64.TRYWAIT P0, [R0+URZ+0xe8], R2 ;  /* 0x0000e802000075a7 */ /* 0x00872400080011ff */
[----:B----4-:R-:W-:Y:S05]  /*9d00*/  @!P0 NANOSLEEP.SYNCS 0x989680 ;  /* 0x009896800000895d */ /* 0x010fea0003900000 */
[----:B------:R-:W4:Y:S02]  /*9d10*/  @!P0 SYNCS.PHASECHK.TRANS64 P0, [R0+URZ+0xe8], R2 ;  /* 0x0000e802000085a7 */ /* 0x000f2400080010ff */
[----:B----4-:R-:W-:Y:S05]  /*9d20*/  @!P0 BRA `(.L_x_216) ;  /* 0xfffffffc00f08947 */ /* 0x010fea000383ffff */
[----:B------:R-:W-:Y:S05]  /*9d30*/  BRA `(.L_x_217) ;  /* 0xffffffbc00d87947 */ /* 0x000fea000383ffff */
.L_x_108:
[----:B---3--:R-:W-:-:S07]  /*9d40*/  MOV R0, UR21 ;  /* 0x0000001500007c02 */ /* 0x008fce0008000f00 */
.L_x_218:
[----:B---3--:R3:W4:Y:S02]  /*9d50*/  SYNCS.PHASECHK.TRANS64.TRYWAIT P0, [R0+URZ+0xf0], R2 ;  /* 0x0000f002000075a7 */ /* 0x00872400080011ff */
[----:B----4-:R-:W-:Y:S05]  /*9d60*/  @!P0 NANOSLEEP.SYNCS 0x989680 ;  /* 0x009896800000895d */ /* 0x010fea0003900000 */
[----:B------:R-:W4:Y:S02]  /*9d70*/  @!P0 SYNCS.PHASECHK.TRANS64 P0, [R0+URZ+0xf0], R2 ;  /* 0x0000f002000085a7 */ /* 0x000f2400080010ff */
[----:B----4-:R-:W-:Y:S05]  /*9d80*/  @!P0 BRA `(.L_x_218) ;  /* 0xfffffffc00f08947 */ /* 0x010fea000383ffff */
[----:B------:R-:W-:Y:S05]  /*9d90*/  BRA `(.L_x_219) ;  /* 0xffffffbc00c87947 */ /* 0x000fea000383ffff */
.L_x_110:
[----:B-1----:R1:W2:Y:S02]  /*9da0*/  SYNCS.PHASECHK.TRANS64.TRYWAIT P0, [R3+URZ+0x110], R0 ;  /* 0x00011000030075a7 */ /* 0x0022a400080011ff */
[----:B--2---:R-:W-:Y:S05]  /*9db0*/  @!P0 NANOSLEEP.SYNCS 0x989680 ;  /* 0x009896800000895d */ /* 0x004fea0003900000 */
[----:B------:R-:W2:Y:S02]  /*9dc0*/  @!P0 SYNCS.PHASECHK.TRANS64 P0, [R3+URZ+0x110], R0 ;  /* 0x00011000030085a7 */ /* 0x000ea400080010ff */
[----:B--2---:R-:W-:Y:S05]  /*9dd0*/  @!P0 BRA `(.L_x_110) ;  /* 0xfffffffc00f08947 */ /* 0x004fea000383ffff */
[----:B------:R-:W-:Y:S05]  /*9de0*/  BRA `(.L_x_220) ;  /* 0xffffffc000a07947 */ /* 0x000fea000383ffff */
.L_x_121:
[----:B-1----:R-:W-:Y:S04]  /*9df0*/  MOV R2, UR43 ;  /* 0x0000002b00027c02 */ /* 0x002fe80008000f00 */
[----:B------:R1:W2:Y:S03]  /*9e00*/  SYNCS.PHASECHK.TRANS64.TRYWAIT P1, [R2+URZ+0xc0], R3 ;  /* 0x0000c003020075a7 */ /* 0x0002a600080211ff */
[----:B--2---:R-:W-:Y:S05]  /*9e10*/  @!P1 NANOSLEEP.SYNCS 0x989680 ;  /* 0x009896800000995d */ /* 0x004fea0003900000 */
[----:B------:R-:W2:Y:S02]  /*9e20*/  @!P1 SYNCS.PHASECHK.TRANS64 P1, [R2+URZ+0xc0], R3 ;  /* 0x0000c003020095a7 */ /* 0x000ea400080210ff */
[----:B--2---:R-:W-:Y:S05]  /*9e30*/  @!P1 BRA `(.L_x_121) ;  /* 0xfffffffc00ec9947 */ /* 0x004fea000383ffff */
[----:B------:R-:W-:Y:S05]  /*9e40*/  BRA `(.L_x_120) ;  /* 0xffffffd000107947 */ /* 0x000fea000383ffff */
.L_x_123:
[----:B-1----:R1:W4:Y:S02]  /*9e50*/  SYNCS.PHASECHK.TRANS64.TRYWAIT P0, [R70+URZ+0x130], R0 ;  /* 0x00013000460075a7 */ /* 0x00232400080011ff */
[----:B----4-:R-:W-:Y:S05]  /*9e60*/  @!P0 NANOSLEEP.SYNCS 0x989680 ;  /* 0x009896800000895d */ /* 0x010fea0003900000 */
[----:B------:R-:W4:Y:S02]  /*9e70*/  @!P0 SYNCS.PHASECHK.TRANS64 P0, [R70+URZ+0x130], R0 ;  /* 0x00013000460085a7 */ /* 0x000f2400080010ff */
[----:B----4-:R-:W-:Y:S05]  /*9e80*/  @!P0 BRA `(.L_x_123) ;  /* 0xfffffffc00f08947 */ /* 0x010fea000383ffff */
[----:B------:R-:W-:Y:S05]  /*9e90*/  BRA `(.L_x_122) ;  /* 0xffffffd000387947 */ /* 0x000fea000383ffff */
.L_x_132:
[----:B-1----:R1:W3:Y:S02]  /*9ea0*/  SYNCS.PHASECHK.TRANS64.TRYWAIT P0, [R2+URZ+0xc0], R0 ;  /* 0x0000c000020075a7 */ /* 0x0022e400080011ff */
[----:B---3--:R-:W-:Y:S05]  /*9eb0*/  @!P0 NANOSLEEP.SYNCS 0x989680 ;  /* 0x009896800000895d */ /* 0x008fea0003900000 */
[----:B------:R-:W3:Y:S02]  /*9ec0*/  @!P0 SYNCS.PHASECHK.TRANS64 P0, [R2+URZ+0xc0], R0 ;  /* 0x0000c000020085a7 */ /* 0x000ee400080010ff */
[----:B---3--:R-:W-:Y:S05]  /*9ed0*/  @!P0 BRA `(.L_x_132) ;  /* 0xfffffffc00f08947 */ /* 0x008fea000383ffff */
[----:B------:R-:W-:Y:S05]  /*9ee0*/  BRA `(.L_x_131) ;  /* 0xffffffd400e87947 */ /* 0x000fea000383ffff */
.L_x_140:
[----:B-1----:R1:W3:Y:S02]  /*9ef0*/  SYNCS.PHASECHK.TRANS64.TRYWAIT P0, [R0+URZ+0xc0], R6 ;  /* 0x0000c006000075a7 */ /* 0x0022e400080011ff */
[----:B---3--:R-:W-:Y:S05]  /*9f00*/  @!P0 NANOSLEEP.SYNCS 0x989680 ;  /* 0x009896800000895d */ /* 0x008fea0003900000 */
[----:B------:R-:W3:Y:S02]  /*9f10*/  @!P0 SYNCS.PHASECHK.TRANS64 P0, [R0+URZ+0xc0], R6 ;  /* 0x0000c006000085a7 */ /* 0x000ee400080010ff */
[----:B---3--:R-:W-:Y:S05]  /*9f20*/  @!P0 BRA `(.L_x_140) ;  /* 0xfffffffc00f08947 */ /* 0x008fea000383ffff */
[----:B------:R-:W-:Y:S05]  /*9f30*/  BRA `(.L_x_139) ;  /* 0xffffffdc00c07947 */ /* 0x000fea000383ffff */
.L_x_148:
[----:B-1----:R1:W3:Y:S02]  /*9f40*/  SYNCS.PHASECHK.TRANS64.TRYWAIT P0, [R0+URZ+0xc0], R5 ;  /* 0x0000c005000075a7 */ /* 0x0022e400080011ff */
[----:B---3--:R-:W-:Y:S05]  /*9f50*/  @!P0 NANOSLEEP.SYNCS 0x989680 ;  /* 0x009896800000895d */ /* 0x008fea0003900000 */
[----:B------:R-:W3:Y:S02]  /*9f60*/  @!P0 SYNCS.PHASECHK.TRANS64 P0, [R0+URZ+0xc0], R5 ;  /* 0x0000c005000085a7 */ /* 0x000ee400080010ff */
[----:B---3--:R-:W-:Y:S05]  /*9f70*/  @!P0 BRA `(.L_x_148) ;  /* 0xfffffffc00f08947 */ /* 0x008fea000383ffff */
[----:B------:R-:W-:Y:S05]  /*9f80*/  BRA `(.L_x_147) ;  /* 0xffffffe400987947 */ /* 0x000fea000383ffff */
        .weak           $__internal_0_$__cuda_sm10x_tcgen05_guardrail_trap_col_being_dealloced_not_returned_by_alloc
        .type           $__internal_0_$__cuda_sm10x_tcgen05_guardrail_trap_col_being_dealloced_not_returned_by_alloc,@function
        .size           $__internal_0_$__cuda_sm10x_tcgen05_guardrail_trap_col_being_dealloced_not_returned_by_alloc,($__internal_1_$__cuda_sm10x_tcgen05_guardrail_trap_phase_invalid_during_alloc - $__internal_0_$__cuda_sm10x_tcgen05_guardrail_trap_col_being_dealloced_not_returned_by_alloc)
$__internal_0_$__cuda_sm10x_tcgen05_guardrail_trap_col_being_dealloced_not_returned_by_alloc:
[----:B------:R-:W-:Y:S05]  /*9f90*/  BPT.TRAP 0x1 ;  /* 0x000000040000795c */ /* 0x000fea0000300000 */
[----:B------:R-:W-:-:S04]  /*9fa0*/  HFMA2 R3, -RZ, RZ, 0, 0 ;  /* 0x00000000ff037431 */ /* 0x000fc800000001ff */
[----:B------:R-:W-:Y:S05]  /*9fb0*/  RET.REL.NODEC R2 `(_ZN7cutlass13device_kernelINS_4gemm6kernel13GemmUniversalIN4cute5tupleIJiiiiEEENS1_10collective13CollectiveMmaINS1_35MainloopSm100TmaUmmaWarpSpecializedILi12ELi2ELi4ENS5_IJNS4_1CILi4EEENSA_ILi1EEESC_EEEEENS5_IJNSA_ILi128EEESF_NSA_ILi32EEEEEEfNS5_IJlSC_lEEEfSI_NS4_8TiledMMAINS4_8MMA_AtomIJNS4_23SM100_MMA_TF32_2x1SM_SSINS_10tfloat32_tESM_fLi128ELi128ELNS4_4UMMA5MajorE0ELSO_0ELNSN_7ScaleInE0ELSP_0EEEEEENS4_6LayoutINS5_IJSC_SC_SC_EEENS5_IJNSA_ILi0EEESU_SU_EEEEENS5_IJNS4_10UnderscoreESX_SX_EEEEENS4_18SM100_TMA_2SM_LOADENS4_14ComposedLayoutINS4_7SwizzleILi3ELi4ELi3EEENS4_18smem_ptr_flag_bitsILi32EEENSS_INS5_IJNSA_ILi8EEESG_EEENS5_IJSG_SC_EEEEEEEvNS4_8identityENS4_28SM100_TMA_2SM_LOAD_MULTICASTES1A_vS1B_EENS_8epilogue10collective18CollectiveEpilogueINS1E_23Sm100TmaWarpSpecializedILi4ELi2ELi16ELb1ELb0EEEJNS5_IJNSA_ILi64EEESF_SG_EEENS5_IJNSS_IS1J_SC_EENSS_INS5_IJNSA_ILi16EEENSA_ILi2EEEEEENS5_IJSC_S1J_EEEEEEEEfSI_fSI_NS1E_6fusion15FusionCallbacksIS1I_NS1S_17LinearCombinationIffffLNS_15FloatRoundStyleE2EEES1K_S1R_JEEENS4_5SM1004TMEM4LOAD26SM100_TMEM_LOAD_32dp32b16xENS4_13SM90_TMA_LOADENS11_INS12_ILi2ELi4ELi3EEES15_NSS_INS5_IJS16_S1M_EEENS5_IJS1M_SC_EEEEEEENS4_39AutoVectorizingCopyWithAssumedAlignmentILi128EEENS4_14SM90_TMA_STOREES27_S29_S29_EEEvvEEEEvNT_6ParamsE) ;  /* 0xffffff6002107950 */ /* 0x000fea0003c3ffff */
        .weak           $__internal_1_$__cuda_sm10x_tcgen05_guardrail_trap_phase_invalid_during_alloc
        .type           $__internal_1_$__cuda_sm10x_tcgen05_guardrail_trap_phase_invalid_during_alloc,@function
        .size           $__internal_1_$__cuda_sm10x_tcgen05_guardrail_trap_phase_invalid_during_alloc,($__internal_2_$__cuda_sm10x_tcgen05_guardrail_trap_unallocated_columns_being_dealloced - $__internal_1_$__cuda_sm10x_tcgen05_guardrail_trap_phase_invalid_during_alloc)
$__internal_1_$__cuda_sm10x_tcgen05_guardrail_trap_phase_invalid_during_alloc:
[----:B------:R-:W-:Y:S05]  /*9fc0*/  BPT.TRAP 0x1 ;  /* 0x000000040000795c */ /* 0x000fea0000300000 */
[----:B------:R-:W-:-:S04]  /*9fd0*/  MOV R5, 0x0 ;  /* 0x0000000000057802 */ /* 0x000fc80000000f00 */
[----:B------:R-:W-:Y:S05]  /*9fe0*/  RET.REL.NODEC R4 `(_ZN7cutlass13device_kernelINS_4gemm6kernel13GemmUniversalIN4cute5tupleIJiiiiEEENS1_10collective13CollectiveMmaINS1_35MainloopSm100TmaUmmaWarpSpecializedILi12ELi2ELi4ENS5_IJNS4_1CILi4EEENSA_ILi1EEESC_EEEEENS5_IJNSA_ILi128EEESF_NSA_ILi32EEEEEEfNS5_IJlSC_lEEEfSI_NS4_8TiledMMAINS4_8MMA_AtomIJNS4_23SM100_MMA_TF32_2x1SM_SSINS_10tfloat32_tESM_fLi128ELi128ELNS4_4UMMA5MajorE0ELSO_0ELNSN_7ScaleInE0ELSP_0EEEEEENS4_6LayoutINS5_IJSC_SC_SC_EEENS5_IJNSA_ILi0EEESU_SU_EEEEENS5_IJNS4_10UnderscoreESX_SX_EEEEENS4_18SM100_TMA_2SM_LOADENS4_14ComposedLayoutINS4_7SwizzleILi3ELi4ELi3EEENS4_18smem_ptr_flag_bitsILi32EEENSS_INS5_IJNSA_ILi8EEESG_EEENS5_IJSG_SC_EEEEEEEvNS4_8identityENS4_28SM100_TMA_2SM_LOAD_MULTICASTES1A_vS1B_EENS_8epilogue10collective18CollectiveEpilogueINS1E_23Sm100TmaWarpSpecializedILi4ELi2ELi16ELb1ELb0EEEJNS5_IJNSA_ILi64EEESF_SG_EEENS5_IJNSS_IS1J_SC_EENSS_INS5_IJNSA_ILi16EEENSA_ILi2EEEEEENS5_IJSC_S1J_EEEEEEEEfSI_fSI_NS1E_6fusion15FusionCallbacksIS1I_NS1S_17LinearCombinationIffffLNS_15FloatRoundStyleE2EEES1K_S1R_JEEENS4_5SM1004TMEM4LOAD26SM100_TMEM_LOAD_32dp32b16xENS4_13SM90_TMA_LOADENS11_INS12_ILi2ELi4ELi3EEES15_NSS_INS5_IJS16_S1M_EEENS5_IJS1M_SC_EEEEEEENS4_39AutoVectorizingCopyWithAssumedAlignmentILi128EEENS4_14SM90_TMA_STOREES27_S29_S29_EEEvvEEEEvNT_6ParamsE) ;  /* 0xffffff6004047950 */ /* 0x000fea0003c3ffff */
        .weak           $__internal_2_$__cuda_sm10x_tcgen05_guardrail_trap_unallocated_columns_being_dealloced
        .type           $__internal_2_$__cuda_sm10x_tcgen05_guardrail_trap_unallocated_columns_being_dealloced,@function
        .size           $__internal_2_$__cuda_sm10x_tcgen05_guardrail_trap_unallocated_columns_being_dealloced,(.L_x_222 - $__internal_2_$__cuda_sm10x_tcgen05_guardrail_trap_unallocated_columns_being_dealloced)
$__internal_2_$__cuda_sm10x_tcgen05_guardrail_trap_unallocated_columns_being_dealloced:
[----:B------:R-:W-:Y:S05]  /*9ff0*/  BPT.TRAP 0x1 ;  /* 0x000000040000795c */ /* 0x000fea0000300000 */
[----:B------:R-:W-:-:S04]  /*a000*/  HFMA2 R3, -RZ, RZ, 0, 0 ;  /* 0x00000000ff037431 */ /* 0x000fc800000001ff */
[----:B------:R-:W-:Y:S05]  /*a010*/  RET.REL.NODEC R2 `(_ZN7cutlass13device_kernelINS_4gemm6kernel13GemmUniversalIN4cute5tupleIJiiiiEEENS1_10collective13CollectiveMmaINS1_35MainloopSm100TmaUmmaWarpSpecializedILi12ELi2ELi4ENS5_IJNS4_1CILi4EEENSA_ILi1EEESC_EEEEENS5_IJNSA_ILi128EEESF_NSA_ILi32EEEEEEfNS5_IJlSC_lEEEfSI_NS4_8TiledMMAINS4_8MMA_AtomIJNS4_23SM100_MMA_TF32_2x1SM_SSINS_10tfloat32_tESM_fLi128ELi128ELNS4_4UMMA5MajorE0ELSO_0ELNSN_7ScaleInE0ELSP_0EEEEEENS4_6LayoutINS5_IJSC_SC_SC_EEENS5_IJNSA_ILi0EEESU_SU_EEEEENS5_IJNS4_10UnderscoreESX_SX_EEEEENS4_18SM100_TMA_2SM_LOADENS4_14ComposedLayoutINS4_7SwizzleILi3ELi4ELi3EEENS4_18smem_ptr_flag_bitsILi32EEENSS_INS5_IJNSA_ILi8EEESG_EEENS5_IJSG_SC_EEEEEEEvNS4_8identityENS4_28SM100_TMA_2SM_LOAD_MULTICASTES1A_vS1B_EENS_8epilogue10collective18CollectiveEpilogueINS1E_23Sm100TmaWarpSpecializedILi4ELi2ELi16ELb1ELb0EEEJNS5_IJNSA_ILi64EEESF_SG_EEENS5_IJNSS_IS1J_SC_EENSS_INS5_IJNSA_ILi16EEENSA_ILi2EEEEEENS5_IJSC_S1J_EEEEEEEEfSI_fSI_NS1E_6fusion15FusionCallbacksIS1I_NS1S_17LinearCombinationIffffLNS_15FloatRoundStyleE2EEES1K_S1R_JEEENS4_5SM1004TMEM4LOAD26SM100_TMEM_LOAD_32dp32b16xENS4_13SM90_TMA_LOADENS11_INS12_ILi2ELi4ELi3EEES15_NSS_INS5_IJS16_S1M_EEENS5_IJS1M_SC_EEEEEEENS4_39AutoVectorizingCopyWithAssumedAlignmentILi128EEENS4_14SM90_TMA_STOREES27_S29_S29_EEEvvEEEEvNT_6ParamsE) ;  /* 0xffffff5c02f87950 */ /* 0x000fea0003c3ffff */
.L_x_221:
[----:B------:R-:W-:-:S00]  /*a020*/  BRA `(.L_x_221) ;  /* 0xfffffffc00fc7947 */ /* 0x000fc0000383ffff */
[----:B------:R-:W-:-:S00]  /*a030*/  NOP ;  /* 0x0000000000007918 */ /* 0x000fc00000000000 */
        /* <DEDUP_REMOVED lines=12> */
.L_x_222:


//--------------------- .nv.global.init           --------------------------
	.section	.nv.global.init,"aw",@progbits
.nv.global.init:
	.type		$str$27,@object
	.size		$str$27,($str$28 - $str$27)
$str$27:
        /*0000*/ 	.byte	0x28, 0x61, 0x64, 0x64, 0x72, 0x65, 0x73, 0x73, 0x20, 0x26, 0x20, 0x6d, 0x61, 0x73, 0x6b, 0x29
        /*0010*/ 	.byte	0x20, 0x3d, 0x3d, 0x20, 0x30, 0x00
	.type		$str$28,@object
	.size		$str$28,($str$26 - $str$28)
$str$28:
        /*0016*/ 	.byte	0x2f, 0x74, 0x6d, 0x70, 0x2f, 0x63, 0x75, 0x74, 0x6c, 0x61, 0x73, 0x73, 0x5f, 0x73, 0x77, 0x65
        /*0026*/ 	.byte	0x65, 0x70, 0x5f, 0x73, 0x72, 0x63, 0x2f, 0x69, 0x6e, 0x63, 0x6c, 0x75, 0x64, 0x65, 0x2f, 0x63
        /*0036*/ 	.byte	0x75, 0x74, 0x65, 0x2f, 0x70, 0x6f, 0x69, 0x6e, 0x74, 0x65, 0x72, 0x5f, 0x66, 0x6c, 0x61, 0x67
        /*0046*/ 	.byte	0x67, 0x65, 0x64, 0x2e, 0x68, 0x70, 0x70, 0x00
	.type		$str$26,@object
	.size		$str$26,($str$25 - $str$26)
$str$26:
        /*004e*/ 	.byte	0x2f, 0x74, 0x6d, 0x70, 0x2f, 0x63, 0x75, 0x74, 0x6c, 0x61, 0x73, 0x73, 0x5f, 0x73, 0x77, 0x65
        /*005e*/ 	.byte	0x65, 0x70, 0x5f, 0x73, 0x72, 0x63, 0x2f, 0x69, 0x6e, 0x63, 0x6c, 0x75, 0x64, 0x65, 0x2f, 0x63
        /*006e*/ 	.byte	0x75, 0x74, 0x65, 0x2f, 0x61, 0x74, 0x6f, 0x6d, 0x2f, 0x63, 0x6f, 0x70, 0x79, 0x5f, 0x74, 0x72
        /*007e*/ 	.byte	0x61, 0x69, 0x74, 0x73, 0x5f, 0x73, 0x6d, 0x31, 0x30, 0x30, 0x2e, 0x68, 0x70, 0x70, 0x00
	.type		$str$25,@object
	.size		$str$25,(__unnamed_1 - $str$25)
$str$25:
        /*008d*/ 	.byte	0x28, 0x28, 0x75, 0x69, 0x6e, 0x74, 0x33, 0x32, 0x5f, 0x74, 0x28, 0x74, 0x68, 0x72, 0x65, 0x61
        /*009d*/ 	.byte	0x64, 0x49, 0x64, 0x78, 0x2e, 0x78, 0x29, 0x20, 0x2f, 0x20, 0x33, 0x32, 0x29, 0x20, 0x25, 0x20
        /*00ad*/ 	.byte	0x34, 0x29, 0x20, 0x3d, 0x3d, 0x20, 0x28, 0x28, 0x28, 0x74, 0x6d, 0x65, 0x6d, 0x5f, 0x61, 0x64
        /*00bd*/ 	.byte	0x64, 0x72, 0x20, 0x3e, 0x3e, 0x20, 0x31, 0x36, 0x29, 0x20, 0x2f, 0x20, 0x33, 0x32, 0x29, 0x20
        /*00cd*/ 	.byte	0x25, 0x20, 0x34, 0x29, 0x00
	.type		__unnamed_1,@object
	.size		__unnamed_1,(__unnamed_2 - __unnamed_1)
__unnamed_1:
        /*00d2*/ 	.byte	0x61, 0x75, 0x74, 0x6f, 0x20, 0x63, 0x75, 0x74, 0x65, 0x3a, 0x3a, 0x61, 0x73, 0x5f, 0x70, 0x6f
        /* <DEDUP_REMOVED lines=23> */
        /*0252*/ 	.byte	0x3a, 0x3a, 0x43, 0x3c, 0x32, 0x30, 0x34, 0x38, 0x3e, 0x3e, 0x3e, 0x3e, 0x5d, 0x00
	.type		__unnamed_2,@object
	.size		__unnamed_2,(.L_2 - __unnamed_2)
__unnamed_2:
        /* <DEDUP_REMOVED lines=42> */
        /*0500*/ 	.byte	0x3e, 0x5d, 0x00
.L_2:


//--------------------- .nv.shared._ZN7cutlass13device_kernelINS_4gemm6kernel13GemmUniversalIN4cute5tupleIJiiiiEEENS1_10collective13CollectiveMmaINS1_35MainloopSm100TmaUmmaWarpSpecializedILi12ELi2ELi4ENS5_IJNS4_1CILi4EEENSA_ILi1EEESC_EEEEENS5_IJNSA_ILi128EEESF_NSA_ILi32EEEEEEfNS5_IJlSC_lEEEfSI_NS4_8TiledMMAINS4_8MMA_AtomIJNS4_23SM100_MMA_TF32_2x1SM_SSINS_10tfloat32_tESM_fLi128ELi128ELNS4_4UMMA5MajorE0ELSO_0ELNSN_7ScaleInE0ELSP_0EEEEEENS4_6LayoutINS5_IJSC_SC_SC_EEENS5_IJNSA_ILi0EEESU_SU_EEEEENS5_IJNS4_10UnderscoreESX_SX_EEEEENS4_18SM100_TMA_2SM_LOADENS4_14ComposedLayoutINS4_7SwizzleILi3ELi4ELi3EEENS4_18smem_ptr_flag_bitsILi32EEENSS_INS5_IJNSA_ILi8EEESG_EEENS5_IJSG_SC_EEEEEEEvNS4_8identityENS4_28SM100_TMA_2SM_LOAD_MULTICASTES1A_vS1B_EENS_8epilogue10collective18CollectiveEpilogueINS1E_23Sm100TmaWarpSpecializedILi4ELi2ELi16ELb1ELb0EEEJNS5_IJNSA_ILi64EEESF_SG_EEENS5_IJNSS_IS1J_SC_EENSS_INS5_IJNSA_ILi16EEENSA_ILi2EEEEEENS5_IJSC_S1J_EEEEEEEEfSI_fSI_NS1E_6fusion15FusionCallbacksIS1I_NS1S_17LinearCombinationIffffLNS_15FloatRoundStyleE2EEES1K_S1R_JEEENS4_5SM1004TMEM4LOAD26SM100_TMEM_LOAD_32dp32b16xENS4_13SM90_TMA_LOADENS11_INS12_ILi2ELi4ELi3EEES15_NSS_INS5_IJS16_S1M_EEENS5_IJS1M_SC_EEEEEEENS4_39AutoVectorizingCopyWithAssumedAlignmentILi128EEENS4_14SM90_TMA_STOREES27_S29_S29_EEEvvEEEEvNT_6ParamsE --------------------------
	.section	.nv.shared._ZN7cutlass13device_kernelINS_4gemm6kernel13GemmUniversalIN4cute5tupleIJiiiiEEENS1_10collective13CollectiveMmaINS1_35MainloopSm100TmaUmmaWarpSpecializedILi12ELi2ELi4ENS5_IJNS4_1CILi4EEENSA_ILi1EEESC_EEEEENS5_IJNSA_ILi128EEESF_NSA_ILi32EEEEEEfNS5_IJlSC_lEEEfSI_NS4_8TiledMMAINS4_8MMA_AtomIJNS4_23SM100_MMA_TF32_2x1SM_SSINS_10tfloat32_tESM_fLi128ELi128ELNS4_4UMMA5MajorE0ELSO_0ELNSN_7ScaleInE0ELSP_0EEEEEENS4_6LayoutINS5_IJSC_SC_SC_EEENS5_IJNSA_ILi0EEESU_SU_EEEEENS5_IJNS4_10UnderscoreESX_SX_EEEEENS4_18SM100_TMA_2SM_LOADENS4_14ComposedLayoutINS4_7SwizzleILi3ELi4ELi3EEENS4_18smem_ptr_flag_bitsILi32EEENSS_INS5_IJNSA_ILi8EEESG_EEENS5_IJSG_SC_EEEEEEEvNS4_8identityENS4_28SM100_TMA_2SM_LOAD_MULTICASTES1A_vS1B_EENS_8epilogue10collective18CollectiveEpilogueINS1E_23Sm100TmaWarpSpecializedILi4ELi2ELi16ELb1ELb0EEEJNS5_IJNSA_ILi64EEESF_SG_EEENS5_IJNSS_IS1J_SC_EENSS_INS5_IJNSA_ILi16EEENSA_ILi2EEEEEENS5_IJSC_S1J_EEEEEEEEfSI_fSI_NS1E_6fusion15FusionCallbacksIS1I_NS1S_17LinearCombinationIffffLNS_15FloatRoundStyleE2EEES1K_S1R_JEEENS4_5SM1004TMEM4LOAD26SM100_TMEM_LOAD_32dp32b16xENS4_13SM90_TMA_LOADENS11_INS12_ILi2ELi4ELi3EEES15_NSS_INS5_IJS16_S1M_EEENS5_IJS1M_SC_EEEEEEENS4_39AutoVectorizingCopyWithAssumedAlignmentILi128EEENS4_14SM90_TMA_STOREES27_S29_S29_EEEvvEEEEvNT_6ParamsE,"aw",@nobits
	.sectionflags	@""
	.align	16
	.zero		1024


//--------------------- .nv.shared.reserved.0     --------------------------
	.section	.nv.shared.reserved.0,"aw",@nobits
	.weak		__nv_reservedSMEM_offset_0_alias
	.size		__nv_reservedSMEM_offset_0_alias, 0, 64
	.other		__nv_reservedSMEM_offset_0_alias,@"STO_CUDA_RESERVED_SHARED STV_DEFAULT"
__nv_reservedSMEM_offset_0_alias:
	.zero		0
.nv.shared.reserved.0:
	.zero		64
	.weak		__nv_reservedSMEM_tcgen05_partition
	.type		__nv_reservedSMEM_tcgen05_partition,@object
	.size		__nv_reservedSMEM_tcgen05_partition,(.L_0 - __nv_reservedSMEM_tcgen05_partition)
__nv_reservedSMEM_tcgen05_partition:
	.zero		32
.L_0:


//--------------------- .nv.global                --------------------------
	.section	.nv.global,"aw",@nobits
.nv.global:
	.type		_ZN40_INTERNAL_18cf62a3_4_k_cu_89d8221b_313624cute1_E,@object
	.size		_ZN40_INTERNAL_18cf62a3_4_k_cu_89d8221b_313624cute1_E,(_ZN40_INTERNAL_18cf62a3_4_k_cu_89d8221b_313624cuda3std3__45__cpo6cbeginE - _ZN40_INTERNAL_18cf62a3_4_k_cu_89d8221b_313624cute1_E)
_ZN40_INTERNAL_18cf62a3_4_k_cu_89d8221b_313624cute1_E:
	.zero		1
	.type		_ZN40_INTERNAL_18cf62a3_4_k_cu_89d8221b_313624cuda3std3__45__cpo6cbeginE,@object
	.size		_ZN40_INTERNAL_18cf62a3_4_k_cu_89d8221b_313624cuda3std3__45__cpo6cbeginE,(_ZN40_INTERNAL_18cf62a3_4_k_cu_89d8221b_313624cuda3std3__48in_placeE - _ZN40_INTERNAL_18cf62a3_4_k_cu_89d8221b_313624cuda3std3__45__cpo6cbeginE)
_ZN40_INTERNAL_18cf62a3_4_k_cu_89d8221b_313624cuda3std3__45__cpo6cbeginE:
	.zero		1
	.type		_ZN40_INTERNAL_18cf62a3_4_k_cu_89d8221b_313624cuda3std3__48in_placeE,@object
	.size		_ZN40_INTERNAL_18cf62a3_4_k_cu_89d8221b_313624cuda3std3__48in_placeE,(_ZN40_INTERNAL_18cf62a3_4_k_cu_89d8221b_313624cuda3std6ranges3__45__cpo9iter_moveE - _ZN40_INTERNAL_18cf62a3_4_k_cu_89d8221b_313624cuda3std3__48in_placeE)
_ZN40_INTERNAL_18cf62a3_4_k_cu_89d8221b_313624cuda3std3__48in_placeE:
	.zero		1
	.type		_ZN40_INTERNAL_18cf62a3_4_k_cu_89d8221b_313624cuda3std6ranges3__45__cpo9iter_moveE,@object
	.size		_ZN40_INTERNAL_18cf62a3_4_k_cu_89d8221b_313624cuda3std6ranges3__45__cpo9iter_moveE,(_ZN40_INTERNAL_18cf62a3_4_k_cu_89d8221b_313624cuda3std3__45__cpo5beginE - _ZN40_INTERNAL_18cf62a3_4_k_cu_89d8221b_313624cuda3std6ranges3__45__cpo9iter_moveE)
_ZN40_INTERNAL_18cf62a3_4_k_cu_89d8221b_313624cuda3std6ranges3__45__cpo9iter_moveE:
	.zero		1
	.type		_ZN40_INTERNAL_18cf62a3_4_k_cu_89d8221b_313624cuda3std3__45__cpo5beginE,@object
	.size		_ZN40_INTERNAL_18cf62a3_4_k_cu_89d8221b_313624cuda3std3__45__cpo5beginE,(_ZN40_INTERNAL_18cf62a3_4_k_cu_89d8221b_313624cuda3std3__442_GLOBAL__N__18cf62a3_4_k_cu_89d8221b_313626ignoreE - _ZN40_INTERNAL_18cf62a3_4_k_cu_89d8221b_313624cuda3std3__45__cpo5beginE)
_ZN40_INTERNAL_18cf62a3_4_k_cu_89d8221b_313624cuda3std3__45__cpo5beginE:
	.zero		1
	.type		_ZN40_INTERNAL_18cf62a3_4_k_cu_89d8221b_313624cuda3std3__442_GLOBAL__N__18cf62a3_4_k_cu_89d8221b_313626ignoreE,@object
	.size		_ZN40_INTERNAL_18cf62a3_4_k_cu_89d8221b_313624cuda3std3__442_GLOBAL__N__18cf62a3_4_k_cu_89d8221b_313626ignoreE,(_ZN40_INTERNAL_18cf62a3_4_k_cu_89d8221b_313624cute7productE - _ZN40_INTERNAL_18cf62a3_4_k_cu_89d8221b_313624cuda3std3__442_GLOBAL__N__18cf62a3_4_k_cu_89d8221b_313626ignoreE)
_ZN40_INTERNAL_18cf62a3_4_k_cu_89d8221b_313624cuda3std3__442_GLOBAL__N__18cf62a3_4_k_cu_89d8221b_313626ignoreE:
	.zero		1
	.type		_ZN40_INTERNAL_18cf62a3_4_k_cu_89d8221b_313624cute7productE,@object
	.size		_ZN40_INTERNAL_18cf62a3_4_k_cu_89d8221b_313624cute7productE,(_ZN40_INTERNAL_18cf62a3_4_k_cu_89d8221b_313624cuda3std3__45__cpo3endE - _ZN40_INTERNAL_18cf62a3_4_k_cu_89d8221b_313624cute7productE)
_ZN40_INTERNAL_18cf62a3_4_k_cu_89d8221b_313624cute7productE:
	.zero		1
	.type		_ZN40_INTERNAL_18cf62a3_4_k_cu_89d8221b_313624cuda3std3__45__cpo3endE,@object
	.size		_ZN40_INTERNAL_18cf62a3_4_k_cu_89d8221b_313624cuda3std3__45__cpo3endE,(_ZN40_INTERNAL_18cf62a3_4_k_cu_89d8221b_313624cuda3std3__419piecewise_constructE - _ZN40_INTERNAL_18cf62a3_4_k_cu_89d8221b_313624cuda3std3__45__cpo3endE)
_ZN40_INTERNAL_18cf62a3_4_k_cu_89d8221b_313624cuda3std3__45__cpo3endE:
	.zero		1
	.type		_ZN40_INTERNAL_18cf62a3_4_k_cu_89d8221b_313624cuda3std3__419piecewise_constructE,@object
	.size		_ZN40_INTERNAL_18cf62a3_4_k_cu_89d8221b_313624cuda3std3__419piecewise_constructE,(_ZN40_INTERNAL_18cf62a3_4_k_cu_89d8221b_313624cuda3std3__45__cpo4cendE - _ZN40_INTERNAL_18cf62a3_4_k_cu_89d8221b_313624cuda3std3__419piecewise_constructE)
_ZN40_INTERNAL_18cf62a3_4_k_cu_89d8221b_313624cuda3std3__419piecewise_constructE:
	.zero		1
	.type		_ZN40_INTERNAL_18cf62a3_4_k_cu_89d8221b_313624cuda3std3__45__cpo4cendE,@object
	.size		_ZN40_INTERNAL_18cf62a3_4_k_cu_89d8221b_313624cuda3std3__45__cpo4cendE,(_ZN40_INTERNAL_18cf62a3_4_k_cu_89d8221b_313624cuda3std6ranges3__45__cpo4swapE - _ZN40_INTERNAL_18cf62a3_4_k_cu_89d8221b_313624cuda3std3__45__cpo4cendE)
_ZN40_INTERNAL_18cf62a3_4_k_cu_89d8221b_313624cuda3std3__45__cpo4cendE:
	.zero		1
	.type		_ZN40_INTERNAL_18cf62a3_4_k_cu_89d8221b_313624cuda3std6ranges3__45__cpo4swapE,@object
	.size		_ZN40_INTERNAL_18cf62a3_4_k_cu_89d8221b_313624cuda3std6ranges3__45__cpo4swapE,(.L_10 - _ZN40_INTERNAL_18cf62a3_4_k_cu_89d8221b_313624cuda3std6ranges3__45__cpo4swapE)
_ZN40_INTERNAL_18cf62a3_4_k_cu_89d8221b_313624cuda3std6ranges3__45__cpo4swapE:
	.zero		1
.L_10:


//--------------------- .nv.constant0._ZN7cutlass13device_kernelINS_4gemm6kernel13GemmUniversalIN4cute5tupleIJiiiiEEENS1_10collective13CollectiveMmaINS1_35MainloopSm100TmaUmmaWarpSpecializedILi12ELi2ELi4ENS5_IJNS4_1CILi4EEENSA_ILi1EEESC_EEEEENS5_IJNSA_ILi128EEESF_NSA_ILi32EEEEEEfNS5_IJlSC_lEEEfSI_NS4_8TiledMMAINS4_8MMA_AtomIJNS4_23SM100_MMA_TF32_2x1SM_SSINS_10tfloat32_tESM_fLi128ELi128ELNS4_4UMMA5MajorE0ELSO_0ELNSN_7ScaleInE0ELSP_0EEEEEENS4_6LayoutINS5_IJSC_SC_SC_EEENS5_IJNSA_ILi0EEESU_SU_EEEEENS5_IJNS4_10UnderscoreESX_SX_EEEEENS4_18SM100_TMA_2SM_LOADENS4_14ComposedLayoutINS4_7SwizzleILi3ELi4ELi3EEENS4_18smem_ptr_flag_bitsILi32EEENSS_INS5_IJNSA_ILi8EEESG_EEENS5_IJSG_SC_EEEEEEEvNS4_8identityENS4_28SM100_TMA_2SM_LOAD_MULTICASTES1A_vS1B_EENS_8epilogue10collective18CollectiveEpilogueINS1E_23Sm100TmaWarpSpecializedILi4ELi2ELi16ELb1ELb0EEEJNS5_IJNSA_ILi64EEESF_SG_EEENS5_IJNSS_IS1J_SC_EENSS_INS5_IJNSA_ILi16EEENSA_ILi2EEEEEENS5_IJSC_S1J_EEEEEEEEfSI_fSI_NS1E_6fusion15FusionCallbacksIS1I_NS1S_17LinearCombinationIffffLNS_15FloatRoundStyleE2EEES1K_S1R_JEEENS4_5SM1004TMEM4LOAD26SM100_TMEM_LOAD_32dp32b16xENS4_13SM90_TMA_LOADENS11_INS12_ILi2ELi4ELi3EEES15_NSS_INS5_IJS16_S1M_EEENS5_IJS1M_SC_EEEEEEENS4_39AutoVectorizingCopyWithAssumedAlignmentILi128EEENS4_14SM90_TMA_STOREES27_S29_S29_EEEvvEEEEvNT_6ParamsE --------------------------
	.section	.nv.constant0._ZN7cutlass13device_kernelINS_4gemm6kernel13GemmUniversalIN4cute5tupleIJiiiiEEENS1_10collective13CollectiveMmaINS1_35MainloopSm100TmaUmmaWarpSpecializedILi12ELi2ELi4ENS5_IJNS4_1CILi4EEENSA_ILi1EEESC_EEEEENS5_IJNSA_ILi128EEESF_NSA_ILi32EEEEEEfNS5_IJlSC_lEEEfSI_NS4_8TiledMMAINS4_8MMA_AtomIJNS4_23SM100_MMA_TF32_2x1SM_SSINS_10tfloat32_tESM_fLi128ELi128ELNS4_4UMMA5MajorE0ELSO_0ELNSN_7ScaleInE0ELSP_0EEEEEENS4_6LayoutINS5_IJSC_SC_SC_EEENS5_IJNSA_ILi0EEESU_SU_EEEEENS5_IJNS4_10UnderscoreESX_SX_EEEEENS4_18SM100_TMA_2SM_LOADENS4_14ComposedLayoutINS4_7SwizzleILi3ELi4ELi3EEENS4_18smem_ptr_flag_bitsILi32EEENSS_INS5_IJNSA_ILi8EEESG_EEENS5_IJSG_SC_EEEEEEEvNS4_8identityENS4_28SM100_TMA_2SM_LOAD_MULTICASTES1A_vS1B_EENS_8epilogue10collective18CollectiveEpilogueINS1E_23Sm100TmaWarpSpecializedILi4ELi2ELi16ELb1ELb0EEEJNS5_IJNSA_ILi64EEESF_SG_EEENS5_IJNSS_IS1J_SC_EENSS_INS5_IJNSA_ILi16EEENSA_ILi2EEEEEENS5_IJSC_S1J_EEEEEEEEfSI_fSI_NS1E_6fusion15FusionCallbacksIS1I_NS1S_17LinearCombinationIffffLNS_15FloatRoundStyleE2EEES1K_S1R_JEEENS4_5SM1004TMEM4LOAD26SM100_TMEM_LOAD_32dp32b16xENS4_13SM90_TMA_LOADENS11_INS12_ILi2ELi4ELi3EEES15_NSS_INS5_IJS16_S1M_EEENS5_IJS1M_SC_EEEEEEENS4_39AutoVectorizingCopyWithAssumedAlignmentILi128EEENS4_14SM90_TMA_STOREES27_S29_S29_EEEvvEEEEvNT_6ParamsE,"a",@progbits
	.sectionflags	@""
	.align	4
.nv.constant0._ZN7cutlass13device_kernelINS_4gemm6kernel13GemmUniversalIN4cute5tupleIJiiiiEEENS1_10collective13CollectiveMmaINS1_35MainloopSm100TmaUmmaWarpSpecializedILi12ELi2ELi4ENS5_IJNS4_1CILi4EEENSA_ILi1EEESC_EEEEENS5_IJNSA_ILi128EEESF_NSA_ILi32EEEEEEfNS5_IJlSC_lEEEfSI_NS4_8TiledMMAINS4_8MMA_AtomIJNS4_23SM100_MMA_TF32_2x1SM_SSINS_10tfloat32_tESM_fLi128ELi128ELNS4_4UMMA5MajorE0ELSO_0ELNSN_7ScaleInE0ELSP_0EEEEEENS4_6LayoutINS5_IJSC_SC_SC_EEENS5_IJNSA_ILi0EEESU_SU_EEEEENS5_IJNS4_10UnderscoreESX_SX_EEEEENS4_18SM100_TMA_2SM_LOADENS4_14ComposedLayoutINS4_7SwizzleILi3ELi4ELi3EEENS4_18smem_ptr_flag_bitsILi32EEENSS_INS5_IJNSA_ILi8EEESG_EEENS5_IJSG_SC_EEEEEEEvNS4_8identityENS4_28SM100_TMA_2SM_LOAD_MULTICASTES1A_vS1B_EENS_8epilogue10collective18CollectiveEpilogueINS1E_23Sm100TmaWarpSpecializedILi4ELi2ELi16ELb1ELb0EEEJNS5_IJNSA_ILi64EEESF_SG_EEENS5_IJNSS_IS1J_SC_EENSS_INS5_IJNSA_ILi16EEENSA_ILi2EEEEEENS5_IJSC_S1J_EEEEEEEEfSI_fSI_NS1E_6fusion15FusionCallbacksIS1I_NS1S_17LinearCombinationIffffLNS_15FloatRoundStyleE2EEES1K_S1R_JEEENS4_5SM1004TMEM4LOAD26SM100_TMEM_LOAD_32dp32b16xENS4_13SM90_TMA_LOADENS11_INS12_ILi2ELi4ELi3EEES15_NSS_INS5_IJS16_S1M_EEENS5_IJS1M_SC_EEEEEEENS4_39AutoVectorizingCopyWithAssumedAlignmentILi128EEENS4_14SM90_TMA_STOREES27_S29_S29_EEEvvEEEEvNT_6ParamsE:
	.zero		2944


//--------------------- SYMBOLS --------------------------

	.type		.nv.reservedSmem.offset0,@object
	.size		.nv.reservedSmem.offset0,0x4
	.type		.nv.reservedSmem.cap,@object
	.size		.nv.reservedSmem.cap,0x4
	.type		__assertfail,@function
